	.target	sm_90a

	.elftype	@"ET_EXEC"


//--------------------- .note.nv.tkinfo           --------------------------
	.section	.note.nv.tkinfo,"",@"SHT_NOTE"
	.sectionflags	@"SHF_NOTE_NV_TKINFO"
	.tkinfo
        /*0018*/ 	.word	0x00000002
        /*0030*/ 	.string	""
        /*0030*/ 	.string	"ptxas"
        /*0030*/ 	.string	"Cuda compilation tools, release 13.0, V13.0.88"
        /*0030*/ 	.string	"Build cuda_13.0.r13.0/compiler.36424714_0"
        /*0030*/ 	.string	"-arch sm_90a -m 64 "



//--------------------- .note.nv.cuinfo           --------------------------
	.section	.note.nv.cuinfo,"",@"SHT_NOTE"
	.sectionflags	@"SHF_NOTE_NV_CUINFO"
        /*0018*/ 	.short	0x0002
        /*001a*/ 	.short	0x005a
        /*001c*/ 	.short	0x0082
	.zero		2


//--------------------- .nv.info                  --------------------------
	.section	.nv.info,"",@"SHT_CUDA_INFO"
	.align	4


	//----- nvinfo : EIATTR_REGCOUNT
	.align		4
        /*0000*/ 	.byte	0x04, 0x2f
        /*0002*/ 	.short	(.L_15 - .L_14)
	.align		4
.L_14:
        /*0004*/ 	.word	index@(_ZN7cutlass13device_kernelINS_4gemm6kernel13GemmUniversalIN4cute5tupleIJiiiiEEENS1_10collective13CollectiveMmaINS1_34MainloopSm90TmaGmmaWarpSpecializedILi5ENS5_IJNS4_1CILi2EEENSA_ILi1EEESC_EEENS1_35KernelTmaWarpSpecializedCooperativeEEENS5_IJNSA_ILi128EEENSA_ILi64EEESH_EEENS_10tfloat32_tENS5_IJlSC_lEEESJ_SK_NS4_8TiledMMAINS4_8MMA_AtomIJNS4_4SM904GMMA29MMA_64x64x8_F32TF32TF32_SS_TNILNSO_7ScaleInE1ELSQ_1EEEEEENS4_6LayoutISD_NS5_IJSC_NSA_ILi0EEESU_EEEEENS5_IJNS4_10UnderscoreESX_SX_EEEEENS4_13SM90_TMA_LOADENS4_14ComposedLayoutINS4_7SwizzleILi3ELi4ELi3EEENS4_18smem_ptr_flag_bitsILi32EEENST_INS5_IJNSA_ILi8EEENSA_ILi32EEEEEENS5_IJS17_SC_EEEEEEEvNS4_8identityENS4_23SM90_TMA_LOAD_MULTICASTES1B_vS1C_EENS_8epilogue10collective6detail29Sm90TmaWarpSpecializedAdapterINS1G_15DefaultEpilogueISJ_SK_SK_NS1F_6thread17LinearCombinationISJ_Li1EffLNS1K_9ScaleType4KindE0ELNS_15FloatRoundStyleE2ESJ_EENS1_15EpilogueDefaultEEEEEvvEEEEvNT_6ParamsE)
        /*0008*/ 	.word	0x000000a8


	//----- nvinfo : EIATTR_FRAME_SIZE
	.align		4
.L_15:
        /*000c*/ 	.byte	0x04, 0x11
        /*000e*/ 	.short	(.L_17 - .L_16)
	.align		4
.L_16:
        /*0010*/ 	.word	index@(_ZN7cutlass13device_kernelINS_4gemm6kernel13GemmUniversalIN4cute5tupleIJiiiiEEENS1_10collective13CollectiveMmaINS1_34MainloopSm90TmaGmmaWarpSpecializedILi5ENS5_IJNS4_1CILi2EEENSA_ILi1EEESC_EEENS1_35KernelTmaWarpSpecializedCooperativeEEENS5_IJNSA_ILi128EEENSA_ILi64EEESH_EEENS_10tfloat32_tENS5_IJlSC_lEEESJ_SK_NS4_8TiledMMAINS4_8MMA_AtomIJNS4_4SM904GMMA29MMA_64x64x8_F32TF32TF32_SS_TNILNSO_7ScaleInE1ELSQ_1EEEEEENS4_6LayoutISD_NS5_IJSC_NSA_ILi0EEESU_EEEEENS5_IJNS4_10UnderscoreESX_SX_EEEEENS4_13SM90_TMA_LOADENS4_14ComposedLayoutINS4_7SwizzleILi3ELi4ELi3EEENS4_18smem_ptr_flag_bitsILi32EEENST_INS5_IJNSA_ILi8EEENSA_ILi32EEEEEENS5_IJS17_SC_EEEEEEEvNS4_8identityENS4_23SM90_TMA_LOAD_MULTICASTES1B_vS1C_EENS_8epilogue10collective6detail29Sm90TmaWarpSpecializedAdapterINS1G_15DefaultEpilogueISJ_SK_SK_NS1F_6thread17LinearCombinationISJ_Li1EffLNS1K_9ScaleType4KindE0ELNS_15FloatRoundStyleE2ESJ_EENS1_15EpilogueDefaultEEEEEvvEEEEvNT_6ParamsE)
        /*0014*/ 	.word	0x00000000


	//----- nvinfo : EIATTR_MIN_STACK_SIZE
	.align		4
.L_17:
        /*0018*/ 	.byte	0x04, 0x12
        /*001a*/ 	.short	(.L_19 - .L_18)
	.align		4
.L_18:
        /*001c*/ 	.word	index@(_ZN7cutlass13device_kernelINS_4gemm6kernel13GemmUniversalIN4cute5tupleIJiiiiEEENS1_10collective13CollectiveMmaINS1_34MainloopSm90TmaGmmaWarpSpecializedILi5ENS5_IJNS4_1CILi2EEENSA_ILi1EEESC_EEENS1_35KernelTmaWarpSpecializedCooperativeEEENS5_IJNSA_ILi128EEENSA_ILi64EEESH_EEENS_10tfloat32_tENS5_IJlSC_lEEESJ_SK_NS4_8TiledMMAINS4_8MMA_AtomIJNS4_4SM904GMMA29MMA_64x64x8_F32TF32TF32_SS_TNILNSO_7ScaleInE1ELSQ_1EEEEEENS4_6LayoutISD_NS5_IJSC_NSA_ILi0EEESU_EEEEENS5_IJNS4_10UnderscoreESX_SX_EEEEENS4_13SM90_TMA_LOADENS4_14ComposedLayoutINS4_7SwizzleILi3ELi4ELi3EEENS4_18smem_ptr_flag_bitsILi32EEENST_INS5_IJNSA_ILi8EEENSA_ILi32EEEEEENS5_IJS17_SC_EEEEEEEvNS4_8identityENS4_23SM90_TMA_LOAD_MULTICASTES1B_vS1C_EENS_8epilogue10collective6detail29Sm90TmaWarpSpecializedAdapterINS1G_15DefaultEpilogueISJ_SK_SK_NS1F_6thread17LinearCombinationISJ_Li1EffLNS1K_9ScaleType4KindE0ELNS_15FloatRoundStyleE2ESJ_EENS1_15EpilogueDefaultEEEEEvvEEEEvNT_6ParamsE)
        /*0020*/ 	.word	0x00000000
.L_19:


//--------------------- .nv.compat                --------------------------
	.section	.nv.compat,"",@"SHT_CUDA_COMPAT_INFO"
	.align	4
        /*0000*/ 	.byte	0x02, 0x09, 0x01, 0x00, 0x02, 0x02, 0x04, 0x00, 0x02, 0x05, 0x05, 0x00, 0x03, 0x07, 0x01, 0x01
        /*0010*/ 	.byte	0x02, 0x03, 0x01, 0x00, 0x02, 0x06, 0x01, 0x00, 0x04, 0x0b, 0x08, 0x00, 0x00, 0x00, 0x00, 0x00
        /*0020*/ 	.byte	0x00, 0x00, 0x00, 0x00


//--------------------- .nv.info._ZN7cutlass13device_kernelINS_4gemm6kernel13GemmUniversalIN4cute5tupleIJiiiiEEENS1_10collective13CollectiveMmaINS1_34MainloopSm90TmaGmmaWarpSpecializedILi5ENS5_IJNS4_1CILi2EEENSA_ILi1EEESC_EEENS1_35KernelTmaWarpSpecializedCooperativeEEENS5_IJNSA_ILi128EEENSA_ILi64EEESH_EEENS_10tfloat32_tENS5_IJlSC_lEEESJ_SK_NS4_8TiledMMAINS4_8MMA_AtomIJNS4_4SM904GMMA29MMA_64x64x8_F32TF32TF32_SS_TNILNSO_7ScaleInE1ELSQ_1EEEEEENS4_6LayoutISD_NS5_IJSC_NSA_ILi0EEESU_EEEEENS5_IJNS4_10UnderscoreESX_SX_EEEEENS4_13SM90_TMA_LOADENS4_14ComposedLayoutINS4_7SwizzleILi3ELi4ELi3EEENS4_18smem_ptr_flag_bitsILi32EEENST_INS5_IJNSA_ILi8EEENSA_ILi32EEEEEENS5_IJS17_SC_EEEEEEEvNS4_8identityENS4_23SM90_TMA_LOAD_MULTICASTES1B_vS1C_EENS_8epilogue10collective6detail29Sm90TmaWarpSpecializedAdapterINS1G_15DefaultEpilogueISJ_SK_SK_NS1F_6thread17LinearCombinationISJ_Li1EffLNS1K_9ScaleType4KindE0ELNS_15FloatRoundStyleE2ESJ_EENS1_15EpilogueDefaultEEEEEvvEEEEvNT_6ParamsE --------------------------
	.section	.nv.info._ZN7cutlass13device_kernelINS_4gemm6kernel13GemmUniversalIN4cute5tupleIJiiiiEEENS1_10collective13CollectiveMmaINS1_34MainloopSm90TmaGmmaWarpSpecializedILi5ENS5_IJNS4_1CILi2EEENSA_ILi1EEESC_EEENS1_35KernelTmaWarpSpecializedCooperativeEEENS5_IJNSA_ILi128EEENSA_ILi64EEESH_EEENS_10tfloat32_tENS5_IJlSC_lEEESJ_SK_NS4_8TiledMMAINS4_8MMA_AtomIJNS4_4SM904GMMA29MMA_64x64x8_F32TF32TF32_SS_TNILNSO_7ScaleInE1ELSQ_1EEEEEENS4_6LayoutISD_NS5_IJSC_NSA_ILi0EEESU_EEEEENS5_IJNS4_10UnderscoreESX_SX_EEEEENS4_13SM90_TMA_LOADENS4_14ComposedLayoutINS4_7SwizzleILi3ELi4ELi3EEENS4_18smem_ptr_flag_bitsILi32EEENST_INS5_IJNSA_ILi8EEENSA_ILi32EEEEEENS5_IJS17_SC_EEEEEEEvNS4_8identityENS4_23SM90_TMA_LOAD_MULTICASTES1B_vS1C_EENS_8epilogue10collective6detail29Sm90TmaWarpSpecializedAdapterINS1G_15DefaultEpilogueISJ_SK_SK_NS1F_6thread17LinearCombinationISJ_Li1EffLNS1K_9ScaleType4KindE0ELNS_15FloatRoundStyleE2ESJ_EENS1_15EpilogueDefaultEEEEEvvEEEEvNT_6ParamsE,"",@"SHT_CUDA_INFO"
	.sectionflags	@""
	.align	4


	//----- nvinfo : EIATTR_CUDA_API_VERSION
	.align		4
        /*0000*/ 	.byte	0x04, 0x37
        /*0002*/ 	.short	(.L_21 - .L_20)
.L_20:
        /*0004*/ 	.word	0x00000082


	//----- nvinfo : EIATTR_KPARAM_INFO
	.align		4
.L_21:
        /*0008*/ 	.byte	0x04, 0x17
        /*000a*/ 	.short	(.L_23 - .L_22)
.L_22:
        /*000c*/ 	.word	0x00000000
        /*0010*/ 	.short	0x0000
        /*0012*/ 	.short	0x0070
        /*0014*/ 	.byte	0x00, 0xf0, 0x01, 0x10


	//----- nvinfo : EIATTR_SPARSE_MMA_MASK
	.align		4
.L_23:
        /*0018*/ 	.byte	0x03, 0x50
        /*001a*/ 	.short	0x0000


	//----- nvinfo : EIATTR_MAXREG_COUNT
	.align		4
        /*001c*/ 	.byte	0x03, 0x1b
        /*001e*/ 	.short	0x00a8


	//----- nvinfo : EIATTR_NUM_BARRIERS
	.align		4
        /*0020*/ 	.byte	0x02, 0x4c
        /*0022*/ 	.byte	0x01
	.zero		1


	//----- nvinfo : EIATTR_EXTERNS
	.align		4
        /*0024*/ 	.byte	0x04, 0x0f
        /*0026*/ 	.short	(.L_25 - .L_24)


	//   ....[0]....
	.align		4
.L_24:
        /*0028*/ 	.word	index@(__assertfail)


	//----- nvinfo : EIATTR_MERCURY_ISA_VERSION
	.align		4
.L_25:
        /*002c*/ 	.byte	0x03, 0x5f
        /*002e*/ 	.short	0x0101


	//----- nvinfo : EIATTR_INT_WARP_WIDE_INSTR_OFFSETS
	.align		4
        /*0030*/ 	.byte	0x04, 0x31
        /*0032*/ 	.short	(.L_27 - .L_26)


	//   ....[0]....
.L_26:
        /*0034*/ 	.word	0x000004a0


	//   ....[1]....
        /*0038*/ 	.word	0x000004d0


	//   ....[2]....
        /*003c*/ 	.word	0x00000670


	//   ....[3]....
        /*0040*/ 	.word	0x000022a0


	//----- nvinfo : EIATTR_COOP_GROUP_MASK_REGIDS
	.align		4
.L_27:
        /*0044*/ 	.byte	0x04, 0x29
        /*0046*/ 	.short	(.L_29 - .L_28)


	//   ....[0]....
.L_28:
        /*0048*/ 	.word	0xffffffff


	//   ....[1]....
        /*004c*/ 	.word	0xffffffff


	//   ....[2]....
        /*0050*/ 	.word	0xffffffff


	//   ....[3]....
        /*0054*/ 	.word	0xffffffff


	//   ....[4]....
        /*0058*/ 	.word	0xffffffff


	//   ....[5]....
        /*005c*/ 	.word	0xffffffff


	//----- nvinfo : EIATTR_COOP_GROUP_INSTR_OFFSETS
	.align		4
.L_29:
        /*0060*/ 	.byte	0x04, 0x28
        /*0062*/ 	.short	(.L_31 - .L_30)


	//   ....[0]....
.L_30:
        /*0064*/ 	.word	0x00000060


	//   ....[1]....
        /*0068*/ 	.word	0x00000070


	//   ....[2]....
        /*006c*/ 	.word	0x00000130


	//   ....[3]....
        /*0070*/ 	.word	0x000002f0


	//   ....[4]....
        /*0074*/ 	.word	0x00000820


	//   ....[5]....
        /*0078*/ 	.word	0x000014a0


	//----- nvinfo : EIATTR_REG_RECONFIG
	.align		4
.L_31:
        /*007c*/ 	.byte	0x01, 0x54
	.zero		2


	//----- nvinfo : EIATTR_SYSCALL_OFFSETS
	.align		4
        /*0080*/ 	.byte	0x04, 0x46
        /*0082*/ 	.short	(.L_33 - .L_32)


	//   ....[0]....
.L_32:
        /*0084*/ 	.word	0x00001690


	//----- nvinfo : EIATTR_MBARRIER_INSTR_OFFSETS
	.align		4
.L_33:
        /*0088*/ 	.byte	0x04, 0x39
        /*008a*/ 	.short	(.L_35 - .L_34)


	//   ....[0]....
.L_34:
        /*008c*/ 	.word	0x00000230
        /*0090*/ 	.word	0x000000ff
        /*0094*/ 	.word	0x00000000
        /*0098*/ 	.short	0x0100
        /*009a*/ 	.byte	0x08
	.zero		1


	//   ....[1]....
        /*009c*/ 	.word	0x00000240
        /*00a0*/ 	.word	0x000000ff
        /*00a4*/ 	.word	0x00000028
        /*00a8*/ 	.short	0x0100
        /*00aa*/ 	.byte	0x08
	.zero		1


	//   ....[2]....
        /*00ac*/ 	.word	0x00000250
        /*00b0*/ 	.word	0x000000ff
        /*00b4*/ 	.word	0x00000008
        /*00b8*/ 	.short	0x0100
        /*00ba*/ 	.byte	0x08
	.zero		1


	//   ....[3]....
        /*00bc*/ 	.word	0x00000260
        /*00c0*/ 	.word	0x000000ff
        /*00c4*/ 	.word	0x00000030
        /*00c8*/ 	.short	0x0100
        /*00ca*/ 	.byte	0x08
	.zero		1


	//   ....[4]....
        /*00cc*/ 	.word	0x00000270
        /*00d0*/ 	.word	0x000000ff
        /*00d4*/ 	.word	0x00000010
        /*00d8*/ 	.short	0x0100
        /*00da*/ 	.byte	0x08
	.zero		1


	//   ....[5]....
        /*00dc*/ 	.word	0x00000280
        /*00e0*/ 	.word	0x000000ff
        /*00e4*/ 	.word	0x00000038
        /*00e8*/ 	.short	0x0100
        /*00ea*/ 	.byte	0x08
	.zero		1


	//   ....[6]....
        /*00ec*/ 	.word	0x00000290
        /*00f0*/ 	.word	0x000000ff
        /*00f4*/ 	.word	0x00000018
        /*00f8*/ 	.short	0x0100
        /*00fa*/ 	.byte	0x08
	.zero		1


	//   ....[7]....
        /*00fc*/ 	.word	0x000002a0
        /*0100*/ 	.word	0x000000ff
        /*0104*/ 	.word	0x00000040
        /*0108*/ 	.short	0x0100
        /*010a*/ 	.byte	0x08
	.zero		1


	//   ....[8]....
        /*010c*/ 	.word	0x000002b0
        /*0110*/ 	.word	0x000000ff
        /*0114*/ 	.word	0x00000020
        /*0118*/ 	.short	0x0100
        /*011a*/ 	.byte	0x08
	.zero		1


	//   ....[9]....
        /*011c*/ 	.word	0x000002c0
        /*0120*/ 	.word	0x000000ff
        /*0124*/ 	.word	0x00000048
        /*0128*/ 	.short	0x0100
        /*012a*/ 	.byte	0x08
	.zero		1


	//   ....[10]....
        /*012c*/ 	.word	0x00000700
        /*0130*/ 	.word	0x000000ff
        /*0134*/ 	.word	0x00000060
        /*0138*/ 	.short	0x0100
        /*013a*/ 	.byte	0x06
	.zero		1


	//   ....[11]....
        /*013c*/ 	.word	0x000007a0
        /*0140*/ 	.word	0x000000ff
        /*0144*/ 	.word	0x00000068
        /*0148*/ 	.short	0x0100
        /*014a*/ 	.byte	0x06
	.zero		1


	//   ....[12]....
        /*014c*/ 	.word	0x00001750
        /*0150*/ 	.word	0x00000003
        /*0154*/ 	.word	0x00000000
        /*0158*/ 	.short	0x010a
        /*015a*/ 	.byte	0x3f
	.zero		1


	//   ....[13]....
        /*015c*/ 	.word	0x000017b0
        /*0160*/ 	.word	0x00000003
        /*0164*/ 	.word	0x00000000
        /*0168*/ 	.short	0x010a
        /*016a*/ 	.byte	0x3f
	.zero		1


	//   ....[14]....
        /*016c*/ 	.word	0x00001cf0
        /*0170*/ 	.word	0x00000005
        /*0174*/ 	.word	0x00000000
        /*0178*/ 	.short	0x010a
        /*017a*/ 	.byte	0x3f
	.zero		1


	//   ....[15]....
        /*017c*/ 	.word	0x00001d30
        /*0180*/ 	.word	0x00000005
        /*0184*/ 	.word	0x00000000
        /*0188*/ 	.short	0x010a
        /*018a*/ 	.byte	0x3f
	.zero		1


	//   ....[16]....
        /*018c*/ 	.word	0x00002150
        /*0190*/ 	.word	0x00000004
        /*0194*/ 	.word	0x00000000
        /*0198*/ 	.short	0x0101
        /*019a*/ 	.byte	0x3f
	.zero		1


	//   ....[17]....
        /*019c*/ 	.word	0x00002340
        /*01a0*/ 	.word	0x00000000
        /*01a4*/ 	.word	0x00000000
        /*01a8*/ 	.short	0x0101
        /*01aa*/ 	.byte	0x3f
	.zero		1


	//   ....[18]....
        /*01ac*/ 	.word	0x000055e0
        /*01b0*/ 	.word	0x00000017
        /*01b4*/ 	.word	0x00000028
        /*01b8*/ 	.short	0x010a
        /*01ba*/ 	.byte	0x3f
	.zero		1


	//   ....[19]....
        /*01bc*/ 	.word	0x00005a20
        /*01c0*/ 	.word	0x00000006
        /*01c4*/ 	.word	0x00000068
        /*01c8*/ 	.short	0x0101
        /*01ca*/ 	.byte	0x3f
	.zero		1


	//   ....[20]....
        /*01cc*/ 	.word	0x00006170
        /*01d0*/ 	.word	0x00000007
        /*01d4*/ 	.word	0x00000000
        /*01d8*/ 	.short	0x010a
        /*01da*/ 	.byte	0x3f
	.zero		1


	//   ....[21]....
        /*01dc*/ 	.word	0x000061f0
        /*01e0*/ 	.word	0x00000006
        /*01e4*/ 	.word	0x00000000
        /*01e8*/ 	.short	0x010a
        /*01ea*/ 	.byte	0x3f
	.zero		1


	//   ....[22]....
        /*01ec*/ 	.word	0x00006280
        /*01f0*/ 	.word	0x00000007
        /*01f4*/ 	.word	0x00000000
        /*01f8*/ 	.short	0x010a
        /*01fa*/ 	.byte	0x3f
	.zero		1


	//   ....[23]....
        /*01fc*/ 	.word	0x00006310
        /*0200*/ 	.word	0x00000006
        /*0204*/ 	.word	0x00000000
        /*0208*/ 	.short	0x010a
        /*020a*/ 	.byte	0x3f
	.zero		1


	//   ....[24]....
        /*020c*/ 	.word	0x000063a0
        /*0210*/ 	.word	0x00000005
        /*0214*/ 	.word	0x00000000
        /*0218*/ 	.short	0x010a
        /*021a*/ 	.byte	0x3f
	.zero		1


	//   ....[25]....
        /*021c*/ 	.word	0x00006400
        /*0220*/ 	.word	0x00000003
        /*0224*/ 	.word	0x00000000
        /*0228*/ 	.short	0x010a
        /*022a*/ 	.byte	0x3f
	.zero		1


	//   ....[26]....
        /*022c*/ 	.word	0x00006450
        /*0230*/ 	.word	0x00000005
        /*0234*/ 	.word	0x00000000
        /*0238*/ 	.short	0x010a
        /*023a*/ 	.byte	0x3f
	.zero		1


	//   ....[27]....
        /*023c*/ 	.word	0x00006520
        /*0240*/ 	.word	0x00000017
        /*0244*/ 	.word	0x00000028
        /*0248*/ 	.short	0x010a
        /*024a*/ 	.byte	0x3f
	.zero		1


	//   ....[28]....
        /*024c*/ 	.word	0x000065f0
        /*0250*/ 	.word	0x00000007
        /*0254*/ 	.word	0x00000000
        /*0258*/ 	.short	0x010a
        /*025a*/ 	.byte	0x3f
	.zero		1


	//   ....[29]....
        /*025c*/ 	.word	0x00006640
        /*0260*/ 	.word	0x00000006
        /*0264*/ 	.word	0x00000000
        /*0268*/ 	.short	0x010a
        /*026a*/ 	.byte	0x3f
	.zero		1


	//   ....[30]....
        /*026c*/ 	.word	0x00006690
        /*0270*/ 	.word	0x00000007
        /*0274*/ 	.word	0x00000000
        /*0278*/ 	.short	0x010a
        /*027a*/ 	.byte	0x3f
	.zero		1


	//   ....[31]....
        /*027c*/ 	.word	0x000066e0
        /*0280*/ 	.word	0x00000006
        /*0284*/ 	.word	0x00000000
        /*0288*/ 	.short	0x010a
        /*028a*/ 	.byte	0x3f
	.zero		1


	//----- nvinfo : EIATTR_NUM_MBARRIERS
	.align		4
.L_35:
        /*028c*/ 	.byte	0x03, 0x38
        /*028e*/ 	.short	0x000c


	//----- nvinfo : EIATTR_EXIT_INSTR_OFFSETS
	.align		4
        /*0290*/ 	.byte	0x04, 0x1c
        /*0292*/ 	.short	(.L_37 - .L_36)


	//   ....[0]....
.L_36:
        /*0294*/ 	.word	0x000009f0


	//   ....[1]....
        /*0298*/ 	.word	0x00001200


	//   ....[2]....
        /*029c*/ 	.word	0x00004d60


	//   ....[3]....
        /*02a0*/ 	.word	0x000052c0


	//   ....[4]....
        /*02a4*/ 	.word	0x000063f0


	//----- nvinfo : EIATTR_MAX_THREADS
	.align		4
.L_37:
        /*02a8*/ 	.byte	0x04, 0x05
        /*02aa*/ 	.short	(.L_39 - .L_38)
.L_38:
        /*02ac*/ 	.word	0x00000180
        /*02b0*/ 	.word	0x00000001
        /*02b4*/ 	.word	0x00000001


	//----- nvinfo : EIATTR_CRS_STACK_SIZE
	.align		4
.L_39:
        /*02b8*/ 	.byte	0x04, 0x1e
        /*02ba*/ 	.short	(.L_41 - .L_40)
.L_40:
        /*02bc*/ 	.word	0x00000000


	//----- nvinfo : EIATTR_CBANK_PARAM_SIZE
	.align		4
.L_41:
        /*02c0*/ 	.byte	0x03, 0x19
        /*02c2*/ 	.short	0x0470


	//----- nvinfo : EIATTR_PARAM_CBANK
	.align		4
        /*02c4*/ 	.byte	0x04, 0x0a
        /*02c6*/ 	.short	(.L_43 - .L_42)
	.align		4
.L_42:
        /*02c8*/ 	.word	index@(.nv.constant0._ZN7cutlass13device_kernelINS_4gemm6kernel13GemmUniversalIN4cute5tupleIJiiiiEEENS1_10collective13CollectiveMmaINS1_34MainloopSm90TmaGmmaWarpSpecializedILi5ENS5_IJNS4_1CILi2EEENSA_ILi1EEESC_EEENS1_35KernelTmaWarpSpecializedCooperativeEEENS5_IJNSA_ILi128EEENSA_ILi64EEESH_EEENS_10tfloat32_tENS5_IJlSC_lEEESJ_SK_NS4_8TiledMMAINS4_8MMA_AtomIJNS4_4SM904GMMA29MMA_64x64x8_F32TF32TF32_SS_TNILNSO_7ScaleInE1ELSQ_1EEEEEENS4_6LayoutISD_NS5_IJSC_NSA_ILi0EEESU_EEEEENS5_IJNS4_10UnderscoreESX_SX_EEEEENS4_13SM90_TMA_LOADENS4_14ComposedLayoutINS4_7SwizzleILi3ELi4ELi3EEENS4_18smem_ptr_flag_bitsILi32EEENST_INS5_IJNSA_ILi8EEENSA_ILi32EEEEEENS5_IJS17_SC_EEEEEEEvNS4_8identityENS4_23SM90_TMA_LOAD_MULTICASTES1B_vS1C_EENS_8epilogue10collective6detail29Sm90TmaWarpSpecializedAdapterINS1G_15DefaultEpilogueISJ_SK_SK_NS1F_6thread17LinearCombinationISJ_Li1EffLNS1K_9ScaleType4KindE0ELNS_15FloatRoundStyleE2ESJ_EENS1_15EpilogueDefaultEEEEEvvEEEEvNT_6ParamsE)
        /*02cc*/ 	.short	0x0210
        /*02ce*/ 	.short	0x0470


	//----- nvinfo : EIATTR_SW_WAR
	.align		4
.L_43:
        /*02d0*/ 	.byte	0x04, 0x36
        /*02d2*/ 	.short	(.L_45 - .L_44)
.L_44:
        /*02d4*/ 	.word	0x00000008
.L_45:


//--------------------- .nv.callgraph             --------------------------
	.section	.nv.callgraph,"",@"SHT_CUDA_CALLGRAPH"
	.align	4
	.sectionentsize	8
	.align		4
        /*0000*/ 	.word	0x00000000
	.align		4
        /*0004*/ 	.word	0xffffffff
	.align		4
        /*0008*/ 	.word	index@(_ZN7cutlass13device_kernelINS_4gemm6kernel13GemmUniversalIN4cute5tupleIJiiiiEEENS1_10collective13CollectiveMmaINS1_34MainloopSm90TmaGmmaWarpSpecializedILi5ENS5_IJNS4_1CILi2EEENSA_ILi1EEESC_EEENS1_35KernelTmaWarpSpecializedCooperativeEEENS5_IJNSA_ILi128EEENSA_ILi64EEESH_EEENS_10tfloat32_tENS5_IJlSC_lEEESJ_SK_NS4_8TiledMMAINS4_8MMA_AtomIJNS4_4SM904GMMA29MMA_64x64x8_F32TF32TF32_SS_TNILNSO_7ScaleInE1ELSQ_1EEEEEENS4_6LayoutISD_NS5_IJSC_NSA_ILi0EEESU_EEEEENS5_IJNS4_10UnderscoreESX_SX_EEEEENS4_13SM90_TMA_LOADENS4_14ComposedLayoutINS4_7SwizzleILi3ELi4ELi3EEENS4_18smem_ptr_flag_bitsILi32EEENST_INS5_IJNSA_ILi8EEENSA_ILi32EEEEEENS5_IJS17_SC_EEEEEEEvNS4_8identityENS4_23SM90_TMA_LOAD_MULTICASTES1B_vS1C_EENS_8epilogue10collective6detail29Sm90TmaWarpSpecializedAdapterINS1G_15DefaultEpilogueISJ_SK_SK_NS1F_6thread17LinearCombinationISJ_Li1EffLNS1K_9ScaleType4KindE0ELNS_15FloatRoundStyleE2ESJ_EENS1_15EpilogueDefaultEEEEEvvEEEEvNT_6ParamsE)
	.align		4
        /*000c*/ 	.word	index@(__assertfail)
	.align		4
        /*0010*/ 	.word	0x00000000
	.align		4
        /*0014*/ 	.word	0xfffffffe
	.align		4
        /*0018*/ 	.word	0x00000000
	.align		4
        /*001c*/ 	.word	0xfffffffd
	.align		4
        /*0020*/ 	.word	0x00000000
	.align		4
        /*0024*/ 	.word	0xfffffffc


//--------------------- .nv.constant4             --------------------------
	.section	.nv.constant4,"a",@progbits
	.align	8
	.align		8
.nv.constant4:
        /*0000*/ 	.dword	__assertfail
	.align		8
        /*0008*/ 	.dword	__unnamed_1
	.align		8
        /*0010*/ 	.dword	_ZN39_INTERNAL_30e2ee48_4_k_cu_dace9f51_72674cuda3std3__45__cpo5beginE
	.align		8
        /*0018*/ 	.dword	_ZN39_INTERNAL_30e2ee48_4_k_cu_dace9f51_72674cuda3std3__45__cpo3endE
	.align		8
        /*0020*/ 	.dword	_ZN39_INTERNAL_30e2ee48_4_k_cu_dace9f51_72674cuda3std3__45__cpo6cbeginE
	.align		8
        /*0028*/ 	.dword	_ZN39_INTERNAL_30e2ee48_4_k_cu_dace9f51_72674cuda3std3__45__cpo4cendE
	.align		8
        /*0030*/ 	.dword	_ZN39_INTERNAL_30e2ee48_4_k_cu_dace9f51_72674cuda3std3__441_GLOBAL__N__30e2ee48_4_k_cu_dace9f51_72676ignoreE
	.align		8
        /*0038*/ 	.dword	_ZN39_INTERNAL_30e2ee48_4_k_cu_dace9f51_72674cuda3std3__419piecewise_constructE
	.align		8
        /*0040*/ 	.dword	_ZN39_INTERNAL_30e2ee48_4_k_cu_dace9f51_72674cuda3std3__48in_placeE
	.align		8
        /*0048*/ 	.dword	_ZN39_INTERNAL_30e2ee48_4_k_cu_dace9f51_72674cuda3std6ranges3__45__cpo4swapE
	.align		8
        /*0050*/ 	.dword	_ZN39_INTERNAL_30e2ee48_4_k_cu_dace9f51_72674cuda3std6ranges3__45__cpo9iter_moveE
	.align		8
        /*0058*/ 	.dword	_ZN39_INTERNAL_30e2ee48_4_k_cu_dace9f51_72674cute7productE
	.align		8
        /*0060*/ 	.dword	_ZN39_INTERNAL_30e2ee48_4_k_cu_dace9f51_72674cute1_E
	.align		8
        /*0068*/ 	.dword	$str$22
	.align		8
        /*0070*/ 	.dword	$str$23


//--------------------- .text._ZN7cutlass13device_kernelINS_4gemm6kernel13GemmUniversalIN4cute5tupleIJiiiiEEENS1_10collective13CollectiveMmaINS1_34MainloopSm90TmaGmmaWarpSpecializedILi5ENS5_IJNS4_1CILi2EEENSA_ILi1EEESC_EEENS1_35KernelTmaWarpSpecializedCooperativeEEENS5_IJNSA_ILi128EEENSA_ILi64EEESH_EEENS_10tfloat32_tENS5_IJlSC_lEEESJ_SK_NS4_8TiledMMAINS4_8MMA_AtomIJNS4_4SM904GMMA29MMA_64x64x8_F32TF32TF32_SS_TNILNSO_7ScaleInE1ELSQ_1EEEEEENS4_6LayoutISD_NS5_IJSC_NSA_ILi0EEESU_EEEEENS5_IJNS4_10UnderscoreESX_SX_EEEEENS4_13SM90_TMA_LOADENS4_14ComposedLayoutINS4_7SwizzleILi3ELi4ELi3EEENS4_18smem_ptr_flag_bitsILi32EEENST_INS5_IJNSA_ILi8EEENSA_ILi32EEEEEENS5_IJS17_SC_EEEEEEEvNS4_8identityENS4_23SM90_TMA_LOAD_MULTICASTES1B_vS1C_EENS_8epilogue10collective6detail29Sm90TmaWarpSpecializedAdapterINS1G_15DefaultEpilogueISJ_SK_SK_NS1F_6thread17LinearCombinationISJ_Li1EffLNS1K_9ScaleType4KindE0ELNS_15FloatRoundStyleE2ESJ_EENS1_15EpilogueDefaultEEEEEvvEEEEvNT_6ParamsE --------------------------
	.section	.text._ZN7cutlass13device_kernelINS_4gemm6kernel13GemmUniversalIN4cute5tupleIJiiiiEEENS1_10collective13CollectiveMmaINS1_34MainloopSm90TmaGmmaWarpSpecializedILi5ENS5_IJNS4_1CILi2EEENSA_ILi1EEESC_EEENS1_35KernelTmaWarpSpecializedCooperativeEEENS5_IJNSA_ILi128EEENSA_ILi64EEESH_EEENS_10tfloat32_tENS5_IJlSC_lEEESJ_SK_NS4_8TiledMMAINS4_8MMA_AtomIJNS4_4SM904GMMA29MMA_64x64x8_F32TF32TF32_SS_TNILNSO_7ScaleInE1ELSQ_1EEEEEENS4_6LayoutISD_NS5_IJSC_NSA_ILi0EEESU_EEEEENS5_IJNS4_10UnderscoreESX_SX_EEEEENS4_13SM90_TMA_LOADENS4_14ComposedLayoutINS4_7SwizzleILi3ELi4ELi3EEENS4_18smem_ptr_flag_bitsILi32EEENST_INS5_IJNSA_ILi8EEENSA_ILi32EEEEEENS5_IJS17_SC_EEEEEEEvNS4_8identityENS4_23SM90_TMA_LOAD_MULTICASTES1B_vS1C_EENS_8epilogue10collective6detail29Sm90TmaWarpSpecializedAdapterINS1G_15DefaultEpilogueISJ_SK_SK_NS1F_6thread17LinearCombinationISJ_Li1EffLNS1K_9ScaleType4KindE0ELNS_15FloatRoundStyleE2ESJ_EENS1_15EpilogueDefaultEEEEEvvEEEEvNT_6ParamsE,"ax",@progbits
	.align	128
.text._ZN7cutlass13device_kernelINS_4gemm6kernel13GemmUniversalIN4cute5tupleIJiiiiEEENS1_10collective13CollectiveMmaINS1_34MainloopSm90TmaGmmaWarpSpecializedILi5ENS5_IJNS4_1CILi2EEENSA_ILi1EEESC_EEENS1_35KernelTmaWarpSpecializedCooperativeEEENS5_IJNSA_ILi128EEENSA_ILi64EEESH_EEENS_10tfloat32_tENS5_IJlSC_lEEESJ_SK_NS4_8TiledMMAINS4_8MMA_AtomIJNS4_4SM904GMMA29MMA_64x64x8_F32TF32TF32_SS_TNILNSO_7ScaleInE1ELSQ_1EEEEEENS4_6LayoutISD_NS5_IJSC_NSA_ILi0EEESU_EEEEENS5_IJNS4_10UnderscoreESX_SX_EEEEENS4_13SM90_TMA_LOADENS4_14ComposedLayoutINS4_7SwizzleILi3ELi4ELi3EEENS4_18smem_ptr_flag_bitsILi32EEENST_INS5_IJNSA_ILi8EEENSA_ILi32EEEEEENS5_IJS17_SC_EEEEEEEvNS4_8identityENS4_23SM90_TMA_LOAD_MULTICASTES1B_vS1C_EENS_8epilogue10collective6detail29Sm90TmaWarpSpecializedAdapterINS1G_15DefaultEpilogueISJ_SK_SK_NS1F_6thread17LinearCombinationISJ_Li1EffLNS1K_9ScaleType4KindE0ELNS_15FloatRoundStyleE2ESJ_EENS1_15EpilogueDefaultEEEEEvvEEEEvNT_6ParamsE:
        .type           _ZN7cutlass13device_kernelINS_4gemm6kernel13GemmUniversalIN4cute5tupleIJiiiiEEENS1_10collective13CollectiveMmaINS1_34MainloopSm90TmaGmmaWarpSpecializedILi5ENS5_IJNS4_1CILi2EEENSA_ILi1EEESC_EEENS1_35KernelTmaWarpSpecializedCooperativeEEENS5_IJNSA_ILi128EEENSA_ILi64EEESH_EEENS_10tfloat32_tENS5_IJlSC_lEEESJ_SK_NS4_8TiledMMAINS4_8MMA_AtomIJNS4_4SM904GMMA29MMA_64x64x8_F32TF32TF32_SS_TNILNSO_7ScaleInE1ELSQ_1EEEEEENS4_6LayoutISD_NS5_IJSC_NSA_ILi0EEESU_EEEEENS5_IJNS4_10UnderscoreESX_SX_EEEEENS4_13SM90_TMA_LOADENS4_14ComposedLayoutINS4_7SwizzleILi3ELi4ELi3EEENS4_18smem_ptr_flag_bitsILi32EEENST_INS5_IJNSA_ILi8EEENSA_ILi32EEEEEENS5_IJS17_SC_EEEEEEEvNS4_8identityENS4_23SM90_TMA_LOAD_MULTICASTES1B_vS1C_EENS_8epilogue10collective6detail29Sm90TmaWarpSpecializedAdapterINS1G_15DefaultEpilogueISJ_SK_SK_NS1F_6thread17LinearCombinationISJ_Li1EffLNS1K_9ScaleType4KindE0ELNS_15FloatRoundStyleE2ESJ_EENS1_15EpilogueDefaultEEEEEvvEEEEvNT_6ParamsE,@function
        .size           _ZN7cutlass13device_kernelINS_4gemm6kernel13GemmUniversalIN4cute5tupleIJiiiiEEENS1_10collective13CollectiveMmaINS1_34MainloopSm90TmaGmmaWarpSpecializedILi5ENS5_IJNS4_1CILi2EEENSA_ILi1EEESC_EEENS1_35KernelTmaWarpSpecializedCooperativeEEENS5_IJNSA_ILi128EEENSA_ILi64EEESH_EEENS_10tfloat32_tENS5_IJlSC_lEEESJ_SK_NS4_8TiledMMAINS4_8MMA_AtomIJNS4_4SM904GMMA29MMA_64x64x8_F32TF32TF32_SS_TNILNSO_7ScaleInE1ELSQ_1EEEEEENS4_6LayoutISD_NS5_IJSC_NSA_ILi0EEESU_EEEEENS5_IJNS4_10UnderscoreESX_SX_EEEEENS4_13SM90_TMA_LOADENS4_14ComposedLayoutINS4_7SwizzleILi3ELi4ELi3EEENS4_18smem_ptr_flag_bitsILi32EEENST_INS5_IJNSA_ILi8EEENSA_ILi32EEEEEENS5_IJS17_SC_EEEEEEEvNS4_8identityENS4_23SM90_TMA_LOAD_MULTICASTES1B_vS1C_EENS_8epilogue10collective6detail29Sm90TmaWarpSpecializedAdapterINS1G_15DefaultEpilogueISJ_SK_SK_NS1F_6thread17LinearCombinationISJ_Li1EffLNS1K_9ScaleType4KindE0ELNS_15FloatRoundStyleE2ESJ_EENS1_15EpilogueDefaultEEEEEvvEEEEvNT_6ParamsE,(.L_x_135 - _ZN7cutlass13device_kernelINS_4gemm6kernel13GemmUniversalIN4cute5tupleIJiiiiEEENS1_10collective13CollectiveMmaINS1_34MainloopSm90TmaGmmaWarpSpecializedILi5ENS5_IJNS4_1CILi2EEENSA_ILi1EEESC_EEENS1_35KernelTmaWarpSpecializedCooperativeEEENS5_IJNSA_ILi128EEENSA_ILi64EEESH_EEENS_10tfloat32_tENS5_IJlSC_lEEESJ_SK_NS4_8TiledMMAINS4_8MMA_AtomIJNS4_4SM904GMMA29MMA_64x64x8_F32TF32TF32_SS_TNILNSO_7ScaleInE1ELSQ_1EEEEEENS4_6LayoutISD_NS5_IJSC_NSA_ILi0EEESU_EEEEENS5_IJNS4_10UnderscoreESX_SX_EEEEENS4_13SM90_TMA_LOADENS4_14ComposedLayoutINS4_7SwizzleILi3ELi4ELi3EEENS4_18smem_ptr_flag_bitsILi32EEENST_INS5_IJNSA_ILi8EEENSA_ILi32EEEEEENS5_IJS17_SC_EEEEEEEvNS4_8identityENS4_23SM90_TMA_LOAD_MULTICASTES1B_vS1C_EENS_8epilogue10collective6detail29Sm90TmaWarpSpecializedAdapterINS1G_15DefaultEpilogueISJ_SK_SK_NS1F_6thread17LinearCombinationISJ_Li1EffLNS1K_9ScaleType4KindE0ELNS_15FloatRoundStyleE2ESJ_EENS1_15EpilogueDefaultEEEEEvvEEEEvNT_6ParamsE)
        .other          _ZN7cutlass13device_kernelINS_4gemm6kernel13GemmUniversalIN4cute5tupleIJiiiiEEENS1_10collective13CollectiveMmaINS1_34MainloopSm90TmaGmmaWarpSpecializedILi5ENS5_IJNS4_1CILi2EEENSA_ILi1EEESC_EEENS1_35KernelTmaWarpSpecializedCooperativeEEENS5_IJNSA_ILi128EEENSA_ILi64EEESH_EEENS_10tfloat32_tENS5_IJlSC_lEEESJ_SK_NS4_8TiledMMAINS4_8MMA_AtomIJNS4_4SM904GMMA29MMA_64x64x8_F32TF32TF32_SS_TNILNSO_7ScaleInE1ELSQ_1EEEEEENS4_6LayoutISD_NS5_IJSC_NSA_ILi0EEESU_EEEEENS5_IJNS4_10UnderscoreESX_SX_EEEEENS4_13SM90_TMA_LOADENS4_14ComposedLayoutINS4_7SwizzleILi3ELi4ELi3EEENS4_18smem_ptr_flag_bitsILi32EEENST_INS5_IJNSA_ILi8EEENSA_ILi32EEEEEENS5_IJS17_SC_EEEEEEEvNS4_8identityENS4_23SM90_TMA_LOAD_MULTICASTES1B_vS1C_EENS_8epilogue10collective6detail29Sm90TmaWarpSpecializedAdapterINS1G_15DefaultEpilogueISJ_SK_SK_NS1F_6thread17LinearCombinationISJ_Li1EffLNS1K_9ScaleType4KindE0ELNS_15FloatRoundStyleE2ESJ_EENS1_15EpilogueDefaultEEEEEvvEEEEvNT_6ParamsE,@"STO_CUDA_ENTRY STV_DEFAULT"
_ZN7cutlass13device_kernelINS_4gemm6kernel13GemmUniversalIN4cute5tupleIJiiiiEEENS1_10collective13CollectiveMmaINS1_34MainloopSm90TmaGmmaWarpSpecializedILi5ENS5_IJNS4_1CILi2EEENSA_ILi1EEESC_EEENS1_35KernelTmaWarpSpecializedCooperativeEEENS5_IJNSA_ILi128EEENSA_ILi64EEESH_EEENS_10tfloat32_tENS5_IJlSC_lEEESJ_SK_NS4_8TiledMMAINS4_8MMA_AtomIJNS4_4SM904GMMA29MMA_64x64x8_F32TF32TF32_SS_TNILNSO_7ScaleInE1ELSQ_1EEEEEENS4_6LayoutISD_NS5_IJSC_NSA_ILi0EEESU_EEEEENS5_IJNS4_10UnderscoreESX_SX_EEEEENS4_13SM90_TMA_LOADENS4_14ComposedLayoutINS4_7SwizzleILi3ELi4ELi3EEENS4_18smem_ptr_flag_bitsILi32EEENST_INS5_IJNSA_ILi8EEENSA_ILi32EEEEEENS5_IJS17_SC_EEEEEEEvNS4_8identityENS4_23SM90_TMA_LOAD_MULTICASTES1B_vS1C_EENS_8epilogue10collective6detail29Sm90TmaWarpSpecializedAdapterINS1G_15DefaultEpilogueISJ_SK_SK_NS1F_6thread17LinearCombinationISJ_Li1EffLNS1K_9ScaleType4KindE0ELNS_15FloatRoundStyleE2ESJ_EENS1_15EpilogueDefaultEEEEEvvEEEEvNT_6ParamsE:
[----:B------:R-:W0:Y:S01]  /*0000*/  LDC R1, c[0x0][0x28] ;  /* 0x00000a00ff017b82 */ /* 0x000e220000000800 */
[----:B------:R-:W1:Y:S01]  /*0010*/  S2R R63, SR_TID.X ;  /* 0x00000000003f7919 */ /* 0x000e620000002100 */
[----:B------:R-:W-:Y:S01]  /*0020*/  ELECT P0, URZ, PT ;  /* 0x00000000003f782f */ /* 0x000fe20003800000 */
[----:B------:R-:W-:Y:S01]  /*0030*/  BSSY B0, `(.L_x_0) ;  /* 0x000000f000007945 */ /* 0x000fe20003800000 */
[--C-:B-1----:R-:W-:Y:S02]  /*0040*/  SHF.R.U32.HI R0, RZ, 0x5, R63.reuse ;  /* 0x00000005ff007819 */ /* 0x102fe4000001163f */
[----:B------:R-:W-:-:S03]  /*0050*/  SHF.R.U32.HI R7, RZ, 0x7, R63 ;  /* 0x00000007ff077819 */ /* 0x000fc6000001163f */
[----:B------:R-:W1:Y:S04]  /*0060*/  SHFL.IDX PT, R3, R0, RZ, 0x1f ;  /* 0x00001fff00037589 */ /* 0x000e6800000e0000 */
[----:B------:R2:W3:Y:S01]  /*0070*/  SHFL.IDX PT, R2, R7, RZ, 0x1f ;  /* 0x00001fff07027589 */ /* 0x0004e200000e0000 */
[----:B-1----:R-:W-:-:S13]  /*0080*/  ISETP.NE.OR P0, PT, R3, RZ, !P0 ;  /* 0x000000ff0300720c */ /* 0x002fda0004705670 */
[----:B0-23--:R-:W-:Y:S05]  /*0090*/  @P0 BRA `(.L_x_1) ;  /* 0x0000000000200947 */ /* 0x00dfea0003800000 */
[----:B------:R-:W-:Y:S02]  /*00a0*/  ULDC.64 UR4, c[0x0][0x198] ;  /* 0x0000660000047ab9 */ /* 0x000fe40000000a00 */
[----:B------:R-:W-:Y:S02]  /*00b0*/  UIADD3 UR6, UP0, UR4, 0xf0, URZ ;  /* 0x000000f004067890 */ /* 0x000fe4000ff1e03f */
[----:B------:R-:W-:Y:S02]  /*00c0*/  UIADD3 UR4, UP1, UR4, 0x1f0, URZ ;  /* 0x000001f004047890 */ /* 0x000fe4000ff3e03f */
[----:B------:R-:W-:Y:S02]  /*00d0*/  UIADD3.X UR7, URZ, UR5, URZ, UP0, !UPT ;  /* 0x000000053f077290 */ /* 0x000fe400087fe43f */
[----:B------:R-:W-:-:S07]  /*00e0*/  UIADD3.X UR5, URZ, UR5, URZ, UP1, !UPT ;  /* 0x000000053f057290 */ /* 0x000fce0008ffe43f */
[----:B------:R0:W-:Y:S02]  /*00f0*/  UTMACCTL.PF [UR6] ;  /* 0x00000000060079b9 */ /* 0x0001e40008040000 */
[----:B------:R0:W-:Y:S02]  /*0100*/  UTMACCTL.PF [UR4] ;  /* 0x00000000040079b9 */ /* 0x0001e40008040000 */
[----:B0-----:R-:W-:Y:S01]  /*0110*/  NOP ;  /* 0x0000000000007918 */ /* 0x001fe20000000000 */
.L_x_1:
[----:B------:R-:W-:Y:S05]  /*0120*/  BSYNC B0 ;  /* 0x0000000000007941 */ /* 0x000fea0003800000 */
.L_x_0:
[----:B------:R-:W0:Y:S02]  /*0130*/  SHFL.IDX PT, R5, R0, RZ, 0x1f ;  /* 0x00001fff00057589 */ /* 0x000e2400000e0000 */
[----:B0-----:R-:W-:-:S13]  /*0140*/  ISETP.NE.AND P0, PT, R5, RZ, PT ;  /* 0x000000ff0500720c */ /* 0x001fda0003f05270 */
[----:B------:R-:W-:Y:S05]  /*0150*/  @P0 BRA `(.L_x_2) ;  /* 0x0000000000600947 */ /* 0x000fea0003800000 */
[----:B------:R-:W0:Y:S01]  /*0160*/  S2UR UR8, SR_CgaCtaId ;  /* 0x00000000000879c3 */ /* 0x000e220000008800 */
[----:B------:R-:W-:Y:S01]  /*0170*/  UMOV UR4, 0x400 ;  /* 0x0000040000047882 */ /* 0x000fe20000000000 */
[----:B------:R-:W-:Y:S01]  /*0180*/  UMOV UR5, 0x1 ;  /* 0x0000000100057882 */ /* 0x000fe20000000000 */
[----:B------:R-:W-:Y:S01]  /*0190*/  UMOV UR6, 0x4 ;  /* 0x0000000400067882 */ /* 0x000fe20000000000 */
[----:B------:R-:W-:Y:S01]  /*01a0*/  ELECT P0, URZ, PT ;  /* 0x00000000003f782f */ /* 0x000fe20003800000 */
[----:B------:R-:W-:-:S04]  /*01b0*/  UIADD3 UR6, -UR6, 0x100000, URZ ;  /* 0x0010000006067890 */ /* 0x000fc8000fffe13f */
[----:B------:R-:W-:Y:S02]  /*01c0*/  USHF.L.U32 UR7, UR6, 0xb, URZ ;  /* 0x0000000b06077899 */ /* 0x000fe4000800063f */
[----:B------:R-:W-:Y:S02]  /*01d0*/  USHF.L.U32 UR6, UR6, 0x1, URZ ;  /* 0x0000000106067899 */ /* 0x000fe4000800063f */
[----:B0-----:R-:W-:Y:S02]  /*01e0*/  ULEA UR8, UR8, UR4, 0x18 ;  /* 0x0000000408087291 */ /* 0x001fe4000f8ec03f */
[----:B------:R-:W-:-:S04]  /*01f0*/  UIADD3 UR4, -UR5, 0x100000, URZ ;  /* 0x0010000005047890 */ /* 0x000fc8000fffe13f */
[----:B------:R-:W-:Y:S02]  /*0200*/  USHF.L.U32 UR5, UR4, 0xb, URZ ;  /* 0x0000000b04057899 */ /* 0x000fe4000800063f */
[----:B------:R-:W-:Y:S01]  /*0210*/  USHF.L.U32 UR4, UR4, 0x1, URZ ;  /* 0x0000000104047899 */ /* 0x000fe2000800063f */
[----:B------:R-:W0:Y:S11]  /*0220*/  FENCE.VIEW.ASYNC.S ;  /* 0x00000000000073c6 */ /* 0x000e360000000000 */
[----:B0-----:R0:W1:Y:S01]  /*0230*/  SYNCS.EXCH.64 URZ, [UR8], UR4 ;  /* 0x00000004083f75b2 */ /* 0x0010620008000100 */
[----:B------:R0:W2:Y:S01]  /*0240*/  SYNCS.EXCH.64 URZ, [UR8+0x28], UR6 ;  /* 0x00002806083f75b2 */ /* 0x0000a20008000100 */
[----:B------:R0:W3:Y:S01]  /*0250*/  SYNCS.EXCH.64 URZ, [UR8+0x8], UR4 ;  /* 0x00000804083f75b2 */ /* 0x0000e20008000100 */
[----:B------:R0:W4:Y:S01]  /*0260*/  SYNCS.EXCH.64 URZ, [UR8+0x30], UR6 ;  /* 0x00003006083f75b2 */ /* 0x0001220008000100 */
[----:B------:R0:W0:Y:S01]  /*0270*/  SYNCS.EXCH.64 URZ, [UR8+0x10], UR4 ;  /* 0x00001004083f75b2 */ /* 0x0000220008000100 */
[----:B------:R0:W0:Y:S01]  /*0280*/  SYNCS.EXCH.64 URZ, [UR8+0x38], UR6 ;  /* 0x00003806083f75b2 */ /* 0x0000220008000100 */
[----:B------:R0:W0:Y:S01]  /*0290*/  SYNCS.EXCH.64 URZ, [UR8+0x18], UR4 ;  /* 0x00001804083f75b2 */ /* 0x0000220008000100 */
[----:B------:R0:W0:Y:S01]  /*02a0*/  SYNCS.EXCH.64 URZ, [UR8+0x40], UR6 ;  /* 0x00004006083f75b2 */ /* 0x0000220008000100 */
[----:B------:R0:W0:Y:S01]  /*02b0*/  SYNCS.EXCH.64 URZ, [UR8+0x20], UR4 ;  /* 0x00002004083f75b2 */ /* 0x0000220008000100 */
[----:B------:R0:W0:Y:S01]  /*02c0*/  SYNCS.EXCH.64 URZ, [UR8+0x48], UR6 ;  /* 0x00004806083f75b2 */ /* 0x0000220008000100 */
[----:B------:R-:W-:Y:S01]  /*02d0*/  NOP ;  /* 0x0000000000007918 */ /* 0x000fe20000000000 */
.L_x_2:
[----:B------:R-:W-:Y:S01]  /*02e0*/  SHF.R.S32.HI R4, RZ, 0x1f, R63 ;  /* 0x0000001fff047819 */ /* 0x000fe2000001143f */
[----:B------:R-:W5:Y:S01]  /*02f0*/  SHFL.IDX PT, R0, R0, RZ, 0x1f ;  /* 0x00001fff00007589 */ /* 0x000f6200000e0000 */
[----:B0-----:R-:W0:Y:S01]  /*0300*/  S2UR UR8, SR_CTAID.X ;  /* 0x00000000000879c3 */ /* 0x001e220000002500 */
[----:B------:R-:W-:Y:S02]  /*0310*/  ELECT P0, URZ, PT ;  /* 0x00000000003f782f */ /* 0x000fe40003800000 */
[----:B------:R-:W-:Y:S01]  /*0320*/  LEA.HI R4, R4, R63, RZ, 0x7 ;  /* 0x0000003f04047211 */ /* 0x000fe200078f38ff */
[----:B------:R-:W-:Y:S01]  /*0330*/  ULDC UR4, c[0x0][0x150] ;  /* 0x0000540000047ab9 */ /* 0x000fe20000000800 */
[----:B------:R-:W-:Y:S01]  /*0340*/  SHF.R.S32.HI R6, RZ, 0x1f, R5 ;  /* 0x0000001fff067819 */ /* 0x000fe20000011405 */
[----:B------:R-:W-:Y:S01]  /*0350*/  NOP ;  /* 0x0000000000007918 */ /* 0x000fe20000000000 */
[----:B------:R-:W-:Y:S01]  /*0360*/  LOP3.LUT R4, R4, 0xffffff80, RZ, 0xc0, !PT ;  /* 0xffffff8004047812 */ /* 0x000fe200078ec0ff */
[----:B------:R-:W-:Y:S01]  /*0370*/  NOP ;  /* 0x0000000000007918 */ /* 0x000fe20000000000 */
[----:B------:R-:W-:Y:S01]  /*0380*/  LEA.HI R6, R6, R5, RZ, 0x2 ;  /* 0x0000000506067211 */ /* 0x000fe200078f10ff */
[----:B------:R-:W1:Y:S01]  /*0390*/  LDC R11, c[0x0][0x144] ;  /* 0x00005100ff0b7b82 */ /* 0x000e620000000800 */
[----:B------:R-:W-:Y:S01]  /*03a0*/  IMAD.MOV.U32 R22, RZ, RZ, 0x1 ;  /* 0x00000001ff167424 */ /* 0x000fe200078e00ff */
[----:B------:R-:W-:Y:S01]  /*03b0*/  ISETP.NE.AND P3, PT, R2, RZ, PT ;  /* 0x000000ff0200720c */ /* 0x000fe20003f65270 */
[----:B------:R-:W-:Y:S01]  /*03c0*/  IMAD.IADD R8, R63, 0x1, -R4 ;  /* 0x000000013f087824 */ /* 0x000fe200078e0a04 */
[----:B------:R-:W-:Y:S01]  /*03d0*/  LOP3.LUT R6, R6, 0x3ffffffc, RZ, 0xc0, !PT ;  /* 0x3ffffffc06067812 */ /* 0x000fe200078ec0ff */
[----:B------:R-:W2:Y:S03]  /*03e0*/  S2R R4, SR_CTAID.Y ;  /* 0x0000000000047919 */ /* 0x000ea60000002600 */
[----:B------:R-:W-:Y:S01]  /*03f0*/  SHF.R.S32.HI R9, RZ, 0x1f, R8 ;  /* 0x0000001fff097819 */ /* 0x000fe20000011408 */
[----:B------:R-:W-:Y:S01]  /*0400*/  IMAD.IADD R6, R5, 0x1, -R6 ;  /* 0x0000000105067824 */ /* 0x000fe200078e0a06 */
[----:B------:R-:W3:Y:S02]  /*0410*/  LDC R13, c[0x0][0x140] ;  /* 0x00005000ff0d7b82 */ /* 0x000ee40000000800 */
[----:B------:R-:W-:-:S02]  /*0420*/  LEA.HI R9, R9, R8, RZ, 0x3 ;  /* 0x0000000809097211 */ /* 0x000fc400078f18ff */
[----:B-----5:R-:W-:Y:S02]  /*0430*/  ISETP.NE.OR P0, PT, R0, RZ, !P0 ;  /* 0x000000ff0000720c */ /* 0x020fe40004705670 */
[--C-:B------:R-:W-:Y:S02]  /*0440*/  SHF.R.S32.HI R0, RZ, 0x3, R9.reuse ;  /* 0x00000003ff007819 */ /* 0x100fe40000011409 */
[----:B0-----:R-:W-:Y:S02]  /*0450*/  I2FP.F32.U32 R10, UR8 ;  /* 0x00000008000a7c45 */ /* 0x001fe40008201000 */
[----:B------:R-:W-:-:S03]  /*0460*/  SHF.R.S32.HI R9, RZ, 0x1f, R9 ;  /* 0x0000001fff097819 */ /* 0x000fc60000011409 */
[----:B------:R-:W-:Y:S01]  /*0470*/  FMUL R10, R10, UR4 ;  /* 0x000000040a0a7c20 */ /* 0x000fe20008400000 */
[----:B------:R-:W-:Y:S01]  /*0480*/  LEA.HI R9, R9, R0, RZ, 0x2 ;  /* 0x0000000009097211 */ /* 0x000fe200078f10ff */
[----:B------:R-:W-:Y:S02]  /*0490*/  ULDC UR4, c[0x0][0x154] ;  /* 0x0000550000047ab9 */ /* 0x000fe40000000800 */
[----:B------:R-:W-:Y:S01]  /*04a0*/  VOTEU.ALL UP0, P0 ;  /* 0x00000000003f7886 */ /* 0x000fe20000000000 */
[----:B------:R-:W-:Y:S01]  /*04b0*/  LOP3.LUT R9, R9, 0xfffffffc, RZ, 0xc0, !PT ;  /* 0xfffffffc09097812 */ /* 0x000fe200078ec0ff */
[----:B------:R-:W0:Y:S01]  /*04c0*/  F2I.U32.TRUNC.NTZ R10, R10 ;  /* 0x0000000a000a7305 */ /* 0x000e22000020f000 */
[----:B------:R-:W-:Y:S02]  /*04d0*/  VOTEU.ALL UP1, P0 ;  /* 0x00000000003f7886 */ /* 0x000fe40000020000 */
[----:B------:R-:W5:Y:S01]  /*04e0*/  @!UP0 S2UR UR7, SR_CgaCtaId ;  /* 0x00000000000789c3 */ /* 0x000f620000008800 */
[----:B------:R-:W-:Y:S01]  /*04f0*/  IMAD.IADD R9, R0, 0x1, -R9 ;  /* 0x0000000100097824 */ /* 0x000fe200078e0a09 */
[----:B------:R-:W-:Y:S01]  /*0500*/  SHF.R.S32.HI R0, RZ, 0x1f, R3 ;  /* 0x0000001fff007819 */ /* 0x000fe20000011403 */
[----:B------:R-:W-:Y:S01]  /*0510*/  @!UP0 UMOV UR6, 0x400 ;  /* 0x0000040000068882 */ /* 0x000fe20000000000 */
[----:B---3--:R-:W-:Y:S01]  /*0520*/  ISETP.EQ.U32.AND P2, PT, R13, 0x1, PT ;  /* 0x000000010d00780c */ /* 0x008fe20003f42070 */
[----:B------:R-:W-:Y:S01]  /*0530*/  IMAD R19, R6, 0x4, R9 ;  /* 0x0000000406137824 */ /* 0x000fe200078e0209 */
[----:B--2---:R-:W-:-:S02]  /*0540*/  I2FP.F32.U32 R12, R4 ;  /* 0x00000004000c7245 */ /* 0x004fc40000201000 */
[----:B------:R-:W2:Y:S01]  /*0550*/  LDC R9, c[0x0][0x148] ;  /* 0x00005200ff097b82 */ /* 0x000ea20000000800 */
[----:B------:R-:W-:Y:S02]  /*0560*/  LEA.HI R0, R0, R3, RZ, 0x2 ;  /* 0x0000000300007211 */ /* 0x000fe400078f10ff */
[----:B------:R-:W-:Y:S01]  /*0570*/  LEA.HI R6, R19, R19, RZ, 0x1 ;  /* 0x0000001313067211 */ /* 0x000fe200078f08ff */
[----:B0-----:R-:W-:Y:S02]  /*0580*/  IMAD.MOV R14, RZ, RZ, -R10 ;  /* 0x000000ffff0e7224 */ /* 0x001fe400078e0a0a */
[----:B------:R-:W-:Y:S01]  /*0590*/  FMUL R12, R12, UR4 ;  /* 0x000000040c0c7c20 */ /* 0x000fe20008400000 */
[----:B------:R-:W-:Y:S01]  /*05a0*/  LOP3.LUT R0, R0, 0xfffffffc, RZ, 0xc0, !PT ;  /* 0xfffffffc00007812 */ /* 0x000fe200078ec0ff */
[----:B------:R-:W-:Y:S01]  /*05b0*/  UMOV UR4, 0x20 ;  /* 0x0000002000047882 */ /* 0x000fe20000000000 */
[----:B------:R-:W-:Y:S01]  /*05c0*/  LOP3.LUT R10, R6, 0xfffffffe, RZ, 0xc0, !PT ;  /* 0xfffffffe060a7812 */ /* 0x000fe200078ec0ff */
[----:B-1----:R-:W-:Y:S01]  /*05d0*/  IMAD R6, R11, R14, UR8 ;  /* 0x000000080b067e24 */ /* 0x002fe2000f8e020e */
[----:B------:R-:W-:-:S04]  /*05e0*/  @!UP0 UIADD3 UR4, -UR4, 0x100000, URZ ;  /* 0x0010000004048890 */ /* 0x000fc8000fffe13f */
[----:B------:R-:W-:Y:S02]  /*05f0*/  @!UP0 USHF.L.U32 UR5, UR4, 0xb, URZ ;  /* 0x0000000b04058899 */ /* 0x000fe4000800063f */
[----:B------:R-:W-:Y:S01]  /*0600*/  @!UP0 USHF.L.U32 UR4, UR4, 0x1, URZ ;  /* 0x0000000104048899 */ /* 0x000fe2000800063f */
[----:B------:R-:W0:Y:S01]  /*0610*/  F2I.U32.TRUNC.NTZ R12, R12 ;  /* 0x0000000c000c7305 */ /* 0x000e22000020f000 */
[----:B------:R-:W-:Y:S02]  /*0620*/  IMAD.IADD R3, R3, 0x1, -R0 ;  /* 0x0000000103037824 */ /* 0x000fe400078e0a00 */
[C---:B------:R-:W-:Y:S02]  /*0630*/  IMAD.IADD R11, R19.reuse, 0x1, -R10 ;  /* 0x00000001130b7824 */ /* 0x040fe400078e0a0a */
[----:B------:R-:W-:Y:S01]  /*0640*/  IMAD.SHL.U32 R10, R19, 0x4, RZ ;  /* 0x00000004130a7824 */ /* 0x000fe200078e00ff */
[----:B-----5:R-:W-:Y:S01]  /*0650*/  @!UP0 ULEA UR6, UR7, UR6, 0x18 ;  /* 0x0000000607068291 */ /* 0x020fe2000f8ec03f */
[----:B------:R-:W-:Y:S01]  /*0660*/  ISETP.NE.AND P1, PT, R3, 0x3, PT ;  /* 0x000000030300780c */ /* 0x000fe20003f25270 */
[----:B------:R-:W-:Y:S01]  /*0670*/  VOTEU.ALL UP0, P0 ;  /* 0x00000000003f7886 */ /* 0x000fe20000000000 */
[----:B------:R-:W-:-:S02]  /*0680*/  ISETP.NE.AND P4, PT, R11, R6, PT ;  /* 0x000000060b00720c */ /* 0x000fc40003f85270 */
[----:B------:R-:W-:Y:S02]  /*0690*/  LOP3.LUT R19, R19, 0xc, R10, 0x78, !PT ;  /* 0x0000000c13137812 */ /* 0x000fe400078e780a */
[----:B------:R-:W-:Y:S01]  /*06a0*/  LOP3.LUT P0, RZ, R8, 0x7, RZ, 0xc0, !PT ;  /* 0x0000000708ff7812 */ /* 0x000fe2000780c0ff */
[C---:B------:R-:W-:Y:S01]  /*06b0*/  VIADD R8, R2.reuse, 0xffffffff ;  /* 0xffffffff02087836 */ /* 0x040fe20000000000 */
[----:B------:R-:W-:Y:S01]  /*06c0*/  ISETP.EQ.OR P1, PT, R3, RZ, !P1 ;  /* 0x000000ff0300720c */ /* 0x000fe20004f22670 */
[----:B0-----:R-:W-:Y:S01]  /*06d0*/  IMAD.MOV R23, RZ, RZ, -R12 ;  /* 0x000000ffff177224 */ /* 0x001fe200078e0a0c */
[----:B------:R-:W-:Y:S01]  /*06e0*/  ISETP.LT.U32.AND P0, PT, R19, 0x2, !P0 ;  /* 0x000000021300780c */ /* 0x000fe20004701070 */
[----:B------:R-:W0:Y:S02]  /*06f0*/  FENCE.VIEW.ASYNC.S ;  /* 0x00000000000073c6 */ /* 0x000e240000000000 */
[----:B0-----:R0:W1:Y:S01]  /*0700*/  @!UP0 SYNCS.EXCH.64 URZ, [UR6+0x60], UR4 ;  /* 0x00006004063f85b2 */ /* 0x0010620008000100 */
[----:B------:R-:W-:Y:S01]  /*0710*/  ISETP.EQ.AND P1, PT, R2, RZ, P1 ;  /* 0x000000ff0200720c */ /* 0x000fe20000f22270 */
[----:B--2---:R-:W-:Y:S01]  /*0720*/  IMAD R11, R9, R23, R4 ;  /* 0x00000017090b7224 */ /* 0x004fe200078e0204 */
[----:B------:R-:W-:-:S02]  /*0730*/  ISETP.GE.U32.AND P6, PT, R8, 0x2, PT ;  /* 0x000000020800780c */ /* 0x000fc40003fc6070 */
[----:B------:R-:W-:Y:S02]  /*0740*/  @P4 LEA.HI R0, R19, R19, RZ, 0x1 ;  /* 0x0000001313004211 */ /* 0x000fe400078f08ff */
[----:B------:R-:W-:Y:S02]  /*0750*/  SEL R18, RZ, 0x1, !P1 ;  /* 0x00000001ff127807 */ /* 0x000fe40004800000 */
[----:B------:R-:W-:Y:S02]  /*0760*/  @P4 SHF.R.S32.HI R0, RZ, 0x1, R0 ;  /* 0x00000001ff004819 */ /* 0x000fe40000011400 */
[----:B------:R-:W-:Y:S02]  /*0770*/  SEL R18, R18, 0x2, P6 ;  /* 0x0000000212127807 */ /* 0x000fe40003000000 */
[----:B------:R-:W-:Y:S02]  /*0780*/  @P4 ISETP.NE.AND P5, PT, R0, R11, PT ;  /* 0x0000000b0000420c */ /* 0x000fe40003fa5270 */
[----:B------:R-:W-:Y:S01]  /*0790*/  SEL R11, RZ, 0x1, !P0 ;  /* 0x00000001ff0b7807 */ /* 0x000fe20004000000 */
[----:B------:R0:W2:Y:S01]  /*07a0*/  @!UP1 SYNCS.EXCH.64 URZ, [UR6+0x68], UR4 ;  /* 0x00006804063f95b2 */ /* 0x0000a20008000100 */
[----:B------:R-:W-:Y:S01]  /*07b0*/  @P4 SEL R22, RZ, 0x1, P5 ;  /* 0x00000001ff164807 */ /* 0x000fe20002800000 */
[----:B------:R-:W-:Y:S01]  /*07c0*/  NOP ;  /* 0x0000000000007918 */ /* 0x000fe20000000000 */
[----:B------:R-:W-:-:S02]  /*07d0*/  LOP3.LUT R0, R63, 0x7f, RZ, 0xc0, !PT ;  /* 0x0000007f3f007812 */ /* 0x000fc400078ec0ff */
[----:B------:R-:W-:Y:S01]  /*07e0*/  LOP3.LUT R22, R22, R11, RZ, 0xc0, !PT ;  /* 0x0000000b16167212 */ /* 0x000fe200078ec0ff */
[----:B01----:R-:W-:Y:S06]  /*07f0*/  @!P2 BRA `(.L_x_3) ;  /* 0x000000000008a947 */ /* 0x003fec0003800000 */
[----:B--2-4-:R-:W-:Y:S01]  /*0800*/  UCGABAR_ARV ;  /* 0x00000000000079c7 */ /* 0x014fe20008000000 */
[----:B------:R-:W-:Y:S05]  /*0810*/  BRA `(.L_x_4) ;  /* 0x0000000000047947 */ /* 0x000fea0003800000 */
.L_x_3:
[----:B--2-4-:R-:W-:Y:S01]  /*0820*/  NOP ;  /* 0x0000000000007918 */ /* 0x014fe20000000000 */
.L_x_4:
[----:B------:R-:W0:Y:S01]  /*0830*/  LDC R2, c[0x0][0x65c] ;  /* 0x00019700ff027b82 */ /* 0x000e220000000800 */
[----:B------:R-:W-:Y:S02]  /*0840*/  IMAD.U32 R10, RZ, RZ, UR8 ;  /* 0x00000008ff0a7e24 */ /* 0x000fe4000f8e00ff */
[----:B------:R-:W-:Y:S01]  /*0850*/  IMAD.MOV.U32 R11, RZ, RZ, RZ ;  /* 0x000000ffff0b7224 */ /* 0x000fe200078e00ff */
[----:B0-----:R-:W-:-:S04]  /*0860*/  ISETP.NE.AND P1, PT, R2, 0x1, PT ;  /* 0x000000010200780c */ /* 0x001fc80003f25270 */
[----:B------:R-:W-:-:S09]  /*0870*/  P2R R5, PR, RZ, 0x2 ;  /* 0x00000002ff057803 */ /* 0x000fd20000000000 */
[----:B------:R-:W0:Y:S01]  /*0880*/  @P1 LDC R17, c[0x0][0x10] ;  /* 0x00000400ff111b82 */ /* 0x000e220000000800 */
[----:B------:R-:W-:Y:S02]  /*0890*/  @P1 IMAD.MOV.U32 R5, RZ, RZ, RZ ;  /* 0x000000ffff051224 */ /* 0x000fe400078e00ff */
[----:B------:R-:W-:-:S05]  /*08a0*/  @P1 IMAD.MOV.U32 R15, RZ, RZ, RZ ;  /* 0x000000ffff0f1224 */ /* 0x000fca00078e00ff */
[----:B------:R-:W1:Y:S01]  /*08b0*/  @!P1 LDC R13, c[0x0][0xc] ;  /* 0x00000300ff0d9b82 */ /* 0x000e620000000800 */
[----:B------:R-:W-:Y:S01]  /*08c0*/  ULDC UR4, c[0x0][0xc] ;  /* 0x0000030000047ab9 */ /* 0x000fe20000000800 */
[----:B------:R-:W-:Y:S01]  /*08d0*/  ULDC UR5, c[0x0][0x10] ;  /* 0x0000040000057ab9 */ /* 0x000fe20000000800 */
[----:B------:R-:W-:Y:S01]  /*08e0*/  ULDC UR6, c[0x0][0x14] ;  /* 0x0000050000067ab9 */ /* 0x000fe20000000800 */
[----:B------:R-:W-:-:S04]  /*08f0*/  UIMAD.WIDE.U32 UR4, UR4, UR5, URZ ;  /* 0x00000005040472a5 */ /* 0x000fc8000f8e003f */
[----:B------:R-:W-:Y:S02]  /*0900*/  UIMAD.WIDE.U32 UR38, UR4, UR6, URZ ;  /* 0x00000006042672a5 */ /* 0x000fe4000f8e003f */
[----:B------:R-:W-:-:S04]  /*0910*/  UIMAD UR41, UR5, UR6, URZ ;  /* 0x00000006052972a4 */ /* 0x000fc8000f8e023f */
[----:B------:R-:W-:Y:S01]  /*0920*/  UIADD3 UR41, UR39, UR41, URZ ;  /* 0x0000002927297290 */ /* 0x000fe2000fffe03f */
[----:B0-----:R-:W-:-:S04]  /*0930*/  @P1 IMAD.WIDE.U32 R16, R17, UR8, R4 ;  /* 0x0000000811101c25 */ /* 0x001fc8000f8e0004 */
[----:B------:R-:W-:Y:S02]  /*0940*/  @P1 IMAD.IADD R17, R17, 0x1, R15 ;  /* 0x0000000111111824 */ /* 0x000fe400078e020f */
[----:B-1----:R-:W-:-:S04]  /*0950*/  @!P1 IMAD.WIDE.U32 R10, R4, R13, R10 ;  /* 0x0000000d040a9225 */ /* 0x002fc800078e000a */
[----:B------:R-:W-:Y:S02]  /*0960*/  @!P1 IMAD.MOV.U32 R16, RZ, RZ, R10 ;  /* 0x000000ffff109224 */ /* 0x000fe400078e000a */
[----:B------:R-:W-:Y:S01]  /*0970*/  @!P1 IMAD.MOV.U32 R17, RZ, RZ, R11 ;  /* 0x000000ffff119224 */ /* 0x000fe200078e000b */
[----:B------:R-:W-:Y:S06]  /*0980*/  @!P2 BRA `(.L_x_5) ;  /* 0x00000000000ca947 */ /* 0x000fec0003800000 */
[----:B------:R-:W-:Y:S01]  /*0990*/  UCGABAR_WAIT ;  /* 0x0000000000007dc7 */ /* 0x000fe20008000000 */
[----:B------:R-:W-:Y:S01]  /*09a0*/  CCTL.IVALL ;  /* 0x00000000ff00798f */ /* 0x000fe20002000000 */
[----:B------:R-:W-:Y:S05]  /*09b0*/  BRA `(.L_x_6) ;  /* 0x0000000000047947 */ /* 0x000fea0003800000 */
.L_x_5:
[----:B------:R-:W-:Y:S06]  /*09c0*/  BAR.SYNC.DEFER_BLOCKING 0x0 ;  /* 0x0000000000007b1d */ /* 0x000fec0000010000 */
.L_x_6:
[----:B------:R-:W-:Y:S05]  /*09d0*/  @!P3 BRA `(.L_x_7) ;  /* 0x0000004000e4b947 */ /* 0x000fea0003800000 */
[----:B------:R-:W-:-:S13]  /*09e0*/  ISETP.GT.U32.AND P0, PT, R8, 0x1, PT ;  /* 0x000000010800780c */ /* 0x000fda0003f04070 */
[----:B------:R-:W-:Y:S05]  /*09f0*/  @P0 EXIT ;  /* 0x000000000000094d */ /* 0x000fea0003800000 */
[----:B------:R-:W-:Y:S01]  /*0a00*/  ULDC.64 UR4, c[0x0][0x650] ;  /* 0x0001940000047ab9 */ /* 0x000fe20000000a00 */
[----:B------:R-:W-:Y:S01]  /*0a10*/  PRMT R3, RZ, 0x7610, R3 ;  /* 0x00007610ff037816 */ /* 0x000fe20000000003 */
[----:B------:R-:W-:Y:S01]  /*0a20*/  IMAD.MOV.U32 R71, RZ, RZ, -0x1 ;  /* 0xffffffffff477424 */ /* 0x000fe200078e00ff */
[----:B------:R-:W-:Y:S01]  /*0a30*/  ISETP.GE.U32.AND P0, PT, R16, UR4, PT ;  /* 0x0000000410007c0c */ /* 0x000fe2000bf06070 */
[----:B------:R-:W-:Y:S02]  /*0a40*/  IMAD.MOV.U32 R70, RZ, RZ, -0x1 ;  /* 0xffffffffff467424 */ /* 0x000fe400078e00ff */
[----:B------:R-:W-:Y:S01]  /*0a50*/  IMAD.MOV.U32 R69, RZ, RZ, -0x1 ;  /* 0xffffffffff457424 */ /* 0x000fe200078e00ff */
[----:B------:R-:W-:-:S13]  /*0a60*/  ISETP.GE.U32.AND.EX P0, PT, R17, UR5, PT, P0 ;  /* 0x0000000511007c0c */ /* 0x000fda000bf06100 */
[----:B------:R-:W-:Y:S05]  /*0a70*/  @P0 BRA `(.L_x_8) ;  /* 0x0000000400280947 */ /* 0x000fea0003800000 */
[----:B------:R-:W0:Y:S01]  /*0a80*/  LDC.64 R24, c[0x0][0x628] ;  /* 0x00018a00ff187b82 */ /* 0x000e220000000a00 */
[----:B------:R-:W-:Y:S02]  /*0a90*/  IMAD.MOV.U32 R10, RZ, RZ, R16 ;  /* 0x000000ffff0a7224 */ /* 0x000fe400078e0010 */
[----:B------:R-:W-:-:S05]  /*0aa0*/  IMAD.MOV.U32 R11, RZ, RZ, R17 ;  /* 0x000000ffff0b7224 */ /* 0x000fca00078e0011 */
[----:B------:R-:W1:Y:S08]  /*0ab0*/  LDC R8, c[0x0][0x630] ;  /* 0x00018c00ff087b82 */ /* 0x000e700000000800 */
[----:B------:R-:W2:Y:S01]  /*0ac0*/  LDC.64 R26, c[0x0][0x620] ;  /* 0x00018800ff1a7b82 */ /* 0x000ea20000000a00 */
[----:B0-----:R-:W-:-:S04]  /*0ad0*/  ISETP.NE.U32.AND P0, PT, R24, RZ, PT ;  /* 0x000000ff1800720c */ /* 0x001fc80003f05070 */
[----:B------:R-:W-:-:S13]  /*0ae0*/  ISETP.NE.AND.EX P0, PT, R25, RZ, PT, P0 ;  /* 0x000000ff1900720c */ /* 0x000fda0003f05300 */
[----:B-12---:R-:W-:Y:S05]  /*0af0*/  @!P0 BRA `(.L_x_9) ;  /* 0x0000000000288947 */ /* 0x006fea0003800000 */
[----:B------:R-:W0:Y:S02]  /*0b00*/  LDC R3, c[0x0][0x634] ;  /* 0x00018d00ff037b82 */ /* 0x000e240000000800 */
[----:B0-----:R-:W-:-:S05]  /*0b10*/  IADD3 R3, P0, R16, R3, RZ ;  /* 0x0000000310037210 */ /* 0x001fca0007f1e0ff */
[----:B------:R-:W-:-:S04]  /*0b20*/  IMAD.X R21, RZ, RZ, R17, P0 ;  /* 0x000000ffff157224 */ /* 0x000fc800000e0611 */
[----:B------:R-:W-:-:S04]  /*0b30*/  IMAD.WIDE.U32 R10, R21, R24, RZ ;  /* 0x00000018150a7225 */ /* 0x000fc800078e00ff */
[----:B------:R-:W-:-:S04]  /*0b40*/  IMAD.WIDE.U32 R12, P0, R3, R25, R10 ;  /* 0x00000019030c7225 */ /* 0x000fc8000780000a */
[----:B------:R-:W-:-:S04]  /*0b50*/  IMAD.WIDE.U32 R10, R3, R24, RZ ;  /* 0x00000018030a7225 */ /* 0x000fc800078e00ff */
[----:B------:R-:W-:Y:S01]  /*0b60*/  IMAD.X R15, RZ, RZ, RZ, P0 ;  /* 0x000000ffff0f7224 */ /* 0x000fe200000e06ff */
[----:B------:R-:W-:Y:S01]  /*0b70*/  IADD3 RZ, P0, R11, R12, RZ ;  /* 0x0000000c0bff7210 */ /* 0x000fe20007f1e0ff */
[----:B------:R-:W-:-:S04]  /*0b80*/  IMAD.MOV.U32 R14, RZ, RZ, R13 ;  /* 0x000000ffff0e7224 */ /* 0x000fc800078e000d */
[----:B------:R-:W-:-:S08]  /*0b90*/  IMAD.WIDE.U32.X R10, R21, R25, R14, P0 ;  /* 0x00000019150a7225 */ /* 0x000fd000000e040e */
.L_x_9:
[----:B------:R-:W0:Y:S01]  /*0ba0*/  LDC.64 R30, c[0x0][0x640] ;  /* 0x00019000ff1e7b82 */ /* 0x000e220000000a00 */
[-CC-:B------:R-:W-:Y:S01]  /*0bb0*/  SHF.R.U64 R69, R10, R8.reuse, R11.reuse ;  /* 0x000000080a457219 */ /* 0x180fe2000000120b */
[----:B------:R-:W-:Y:S01]  /*0bc0*/  IMAD R29, R9, R23, R4 ;  /* 0x00000017091d7224 */ /* 0x000fe200078e0204 */
[----:B------:R-:W-:Y:S01]  /*0bd0*/  SHF.R.U32.HI R3, RZ, R8, R11 ;  /* 0x00000008ff037219 */ /* 0x000fe2000001160b */
[----:B------:R-:W-:Y:S01]  /*0be0*/  IMAD.MOV.U32 R23, RZ, RZ, 0x1 ;  /* 0x00000001ff177424 */ /* 0x000fe200078e00ff */
[----:B------:R-:W-:-:S03]  /*0bf0*/  IADD3 R5, P0, RZ, -R69, RZ ;  /* 0x80000045ff057210 */ /* 0x000fc60007f1e0ff */
[----:B------:R-:W1:Y:S02]  /*0c00*/  LDC R12, c[0x0][0x618] ;  /* 0x00018600ff0c7b82 */ /* 0x000e640000000800 */
[----:B------:R-:W-:Y:S02]  /*0c10*/  IMAD.X R3, RZ, RZ, ~R3, P0 ;  /* 0x000000ffff037224 */ /* 0x000fe400000e0e03 */
[----:B------:R-:W-:-:S04]  /*0c20*/  IMAD.WIDE.U32 R10, R5, R26, R16 ;  /* 0x0000001a050a7225 */ /* 0x000fc800078e0010 */
[----:B------:R-:W2:Y:S01]  /*0c30*/  LDC R20, c[0x0][0x608] ;  /* 0x00018200ff147b82 */ /* 0x000ea20000000800 */
[----:B------:R-:W-:Y:S02]  /*0c40*/  IMAD R8, R3, R26, RZ ;  /* 0x0000001a03087224 */ /* 0x000fe400078e02ff */
[----:B------:R-:W-:Y:S02]  /*0c50*/  IMAD.MOV.U32 R3, RZ, RZ, -0x1 ;  /* 0xffffffffff037424 */ /* 0x000fe400078e00ff */
[----:B------:R-:W-:-:S03]  /*0c60*/  IMAD R5, R5, R27, R8 ;  /* 0x0000001b05057224 */ /* 0x000fc600078e0208 */
[----:B------:R-:W3:Y:S01]  /*0c70*/  LDC R28, c[0x0][0x658] ;  /* 0x00019600ff1c7b82 */ /* 0x000ee20000000800 */
[----:B------:R-:W-:Y:S01]  /*0c80*/  IMAD.IADD R5, R11, 0x1, R5 ;  /* 0x000000010b057824 */ /* 0x000fe200078e0205 */
[----:B0-----:R-:W-:-:S04]  /*0c90*/  ISETP.NE.U32.AND P0, PT, R30, RZ, PT ;  /* 0x000000ff1e00720c */ /* 0x001fc80003f05070 */
[----:B------:R-:W-:Y:S02]  /*0ca0*/  ISETP.NE.AND.EX P0, PT, R31, RZ, PT, P0 ;  /* 0x000000ff1f00720c */ /* 0x000fe40003f05300 */
[----:B------:R-:W0:Y:S01]  /*0cb0*/  LDC R24, c[0x0][0x600] ;  /* 0x00018000ff187b82 */ /* 0x000e220000000800 */
[-CC-:B-1----:R-:W-:Y:S02]  /*0cc0*/  SHF.R.U64 R14, R10, R12.reuse, R5.reuse ;  /* 0x0000000c0a0e7219 */ /* 0x182fe40000001205 */
[----:B------:R-:W-:-:S05]  /*0cd0*/  SHF.R.U32.HI R5, RZ, R12, R5 ;  /* 0x0000000cff057219 */ /* 0x000fca0000011605 */
[----:B------:R-:W1:Y:S01]  /*0ce0*/  LDC R15, c[0x0][0x648] ;  /* 0x00019200ff0f7b82 */ /* 0x000e620000000800 */
[-CC-:B--2---:R-:W-:Y:S02]  /*0cf0*/  SHF.R.U64 R27, R14, R20.reuse, R5.reuse ;  /* 0x000000140e1b7219 */ /* 0x184fe40000001205 */
[----:B------:R-:W-:-:S05]  /*0d00*/  SHF.R.U32.HI R5, RZ, R20, R5 ;  /* 0x00000014ff057219 */ /* 0x000fca0000011605 */
[----:B------:R-:W2:Y:S01]  /*0d10*/  LDC R21, c[0x0][0x638] ;  /* 0x00018e00ff157b82 */ /* 0x000ea20000000800 */
[-CC-:B---3--:R-:W-:Y:S02]  /*0d20*/  SHF.R.U64 R20, R27, R28.reuse, R5.reuse ;  /* 0x0000001c1b147219 */ /* 0x188fe40000001205 */
[-C--:B------:R-:W-:Y:S02]  /*0d30*/  SHF.L.U32 R3, R3, R28.reuse, RZ ;  /* 0x0000001c03037219 */ /* 0x080fe400000006ff */
[----:B------:R-:W-:Y:S01]  /*0d40*/  SHF.R.U32.HI R5, RZ, R28, R5 ;  /* 0x0000001cff057219 */ /* 0x000fe20000011605 */
[----:B------:R-:W-:Y:S01]  /*0d50*/  IMAD.MOV.U32 R4, RZ, RZ, R20 ;  /* 0x000000ffff047224 */ /* 0x000fe200078e0014 */
[----:B------:R-:W-:Y:S01]  /*0d60*/  LOP3.LUT R12, RZ, R3, RZ, 0x33, !PT ;  /* 0x00000003ff0c7212 */ /* 0x000fe200078e33ff */
[----:B------:R-:W3:Y:S01]  /*0d70*/  LDC R25, c[0x0][0x610] ;  /* 0x00018400ff197b82 */ /* 0x000ee20000000800 */
[----:B------:R-:W-:Y:S05]  /*0d80*/  @!P0 BRA `(.L_x_10) ;  /* 0x0000000000288947 */ /* 0x000fea0003800000 */
[----:B------:R-:W4:Y:S02]  /*0d90*/  LDC R3, c[0x0][0x64c] ;  /* 0x00019300ff037b82 */ /* 0x000f240000000800 */
[----:B----4-:R-:W-:-:S05]  /*0da0*/  IADD3 R3, P0, R20, R3, RZ ;  /* 0x0000000314037210 */ /* 0x010fca0007f1e0ff */
        /* <DEDUP_REMOVED lines=8> */
.L_x_10:
[----:B-1----:R-:W-:Y:S01]  /*0e30*/  SHF.R.U64 R4, R4, R15, R5 ;  /* 0x0000000f04047219 */ /* 0x002fe20000001205 */
[----:B0-----:R-:W-:Y:S01]  /*0e40*/  VIADD R5, R24, 0xffffffff ;  /* 0xffffffff18057836 */ /* 0x001fe20000000000 */
[----:B------:R-:W-:Y:S02]  /*0e50*/  SHF.L.U32 R3, R23, R28, RZ ;  /* 0x0000001c17037219 */ /* 0x000fe400000006ff */
[----:B------:R-:W-:Y:S01]  /*0e60*/  LOP3.LUT R12, R27, R12, RZ, 0xc0, !PT ;  /* 0x0000000c1b0c7212 */ /* 0x000fe200078ec0ff */
[----:B------:R-:W-:Y:S01]  /*0e70*/  IMAD.MOV R8, RZ, RZ, -R4 ;  /* 0x000000ffff087224 */ /* 0x000fe200078e0a04 */
[----:B------:R-:W-:Y:S02]  /*0e80*/  SEL R6, R6, R29, !P1 ;  /* 0x0000001d06067207 */ /* 0x000fe40004800000 */
[----:B------:R-:W-:Y:S01]  /*0e90*/  LOP3.LUT R5, R14, R5, RZ, 0xc0, !PT ;  /* 0x000000050e057212 */ /* 0x000fe200078ec0ff */
[----:B------:R-:W-:Y:S02]  /*0ea0*/  IMAD R9, R3, R4, R12 ;  /* 0x0000000403097224 */ /* 0x000fe400078e020c */
[----:B--2---:R-:W-:-:S02]  /*0eb0*/  IMAD R3, R8, R21, R20 ;  /* 0x0000001508037224 */ /* 0x004fc400078e0214 */
[----:B---3--:R-:W-:Y:S02]  /*0ec0*/  IMAD R6, R9, R25, R6 ;  /* 0x0000001909067224 */ /* 0x008fe400078e0206 */
[----:B------:R-:W-:Y:S02]  /*0ed0*/  IMAD R71, R3, R24, R5 ;  /* 0x0000001803477224 */ /* 0x000fe400078e0205 */
[----:B------:R-:W-:-:S03]  /*0ee0*/  IMAD.MOV.U32 R4, RZ, RZ, 0x1 ;  /* 0x00000001ff047424 */ /* 0x000fc600078e00ff */
[----:B------:R-:W-:Y:S02]  /*0ef0*/  SEL R70, R71, R6, !P1 ;  /* 0x0000000647467207 */ /* 0x000fe40004800000 */
[----:B------:R-:W-:Y:S02]  /*0f00*/  PRMT R3, R4, 0x7610, R3 ;  /* 0x0000761004037816 */ /* 0x000fe40000000003 */
[----:B------:R-:W-:-:S07]  /*0f10*/  SEL R71, R6, R71, !P1 ;  /* 0x0000004706477207 */ /* 0x000fce0004800000 */
.L_x_8:
[----:B------:R-:W-:-:S08]  /*0f20*/  NOP ;  /* 0x0000000000007918 */ /* 0x000fd00000000000 */
[----:B------:R-:W0:Y:S02]  /*0f30*/  USETMAXREG.TRY_ALLOC.CTAPOOL UP0, 0xe8 ;  /* 0x000000e8000079c8 */ /* 0x000e240008000600 */
[----:B0-----:R-:W-:-:S13]  /*0f40*/  PLOP3.LUT P0, PT, PT, PT, UP0, 0x80, 0x0 ;  /* 0x000000000000781c */ /* 0x001fda0003f0f008 */
[----:B------:R-:W-:Y:S05]  /*0f50*/  @!P0 BRA `(.L_x_8) ;  /* 0xfffffffc00f08947 */ /* 0x000fea000383ffff */
[----:B------:R-:W-:Y:S01]  /*0f60*/  ULDC.64 UR4, c[0x0][0x598] ;  /* 0x0001660000047ab9 */ /* 0x000fe20000000a00 */
[----:B------:R-:W-:Y:S01]  /*0f70*/  ULDC.64 UR36, c[0x0][0x208] ;  /* 0x0000820000247ab9 */ /* 0x000fe20000000a00 */
[----:B------:R-:W-:-:S04]  /*0f80*/  ISETP.NE.U32.AND P0, PT, RZ, UR4, PT ;  /* 0x00000004ff007c0c */ /* 0x000fc8000bf05070 */
[----:B------:R-:W-:-:S13]  /*0f90*/  ISETP.NE.AND.EX P0, PT, RZ, UR5, PT, P0 ;  /* 0x00000005ff007c0c */ /* 0x000fda000bf05300 */
[----:B------:R-:W-:Y:S05]  /*0fa0*/  @!P0 BRA `(.L_x_11) ;  /* 0x00000000001c8947 */ /* 0x000fea0003800000 */
[----:B------:R-:W0:Y:S02]  /*0fb0*/  LDC.64 R4, c[0x0][0x598] ;  /* 0x00016600ff047b82 */ /* 0x000e240000000a00 */
[----:B0-----:R-:W2:Y:S02]  /*0fc0*/  LDG.E.64 R4, desc[UR36][R4.64] ;  /* 0x0000002404047981 */ /* 0x001ea4000c1e1b00 */
[----:B--2---:R-:W-:-:S04]  /*0fd0*/  ISETP.NE.U32.AND P0, PT, R4, RZ, PT ;  /* 0x000000ff0400720c */ /* 0x004fc80003f05070 */
[----:B------:R-:W-:-:S13]  /*0fe0*/  ISETP.NE.AND.EX P0, PT, R5, RZ, PT, P0 ;  /* 0x000000ff0500720c */ /* 0x000fda0003f05300 */
[----:B------:R-:W-:Y:S05]  /*0ff0*/  @!P0 BRA `(.L_x_11) ;  /* 0x0000000000088947 */ /* 0x000fea0003800000 */
[----:B------:R0:W5:Y:S01]  /*1000*/  LD.E R23, desc[UR36][R4.64] ;  /* 0x0000002404177980 */ /* 0x000162000c101900 */
[----:B------:R-:W-:Y:S05]  /*1010*/  BRA `(.L_x_12) ;  /* 0x0000000000247947 */ /* 0x000fea0003800000 */
.L_x_11:
[----:B------:R-:W-:Y:S02]  /*1020*/  ULDC.64 UR4, c[0x0][0x588] ;  /* 0x0001620000047ab9 */ /* 0x000fe40000000a00 */
[----:B------:R-:W-:-:S04]  /*1030*/  ISETP.NE.U32.AND P0, PT, RZ, UR4, PT ;  /* 0x00000004ff007c0c */ /* 0x000fc8000bf05070 */
[----:B------:R-:W-:-:S13]  /*1040*/  ISETP.NE.AND.EX P0, PT, RZ, UR5, PT, P0 ;  /* 0x00000005ff007c0c */ /* 0x000fda000bf05300 */
[----:B------:R-:W-:Y:S05]  /*1050*/  @!P0 BRA `(.L_x_13) ;  /* 0x00000000000c8947 */ /* 0x000fea0003800000 */
[----:B------:R-:W0:Y:S02]  /*1060*/  LDC.64 R4, c[0x0][0x588] ;  /* 0x00016200ff047b82 */ /* 0x000e240000000a00 */
[----:B0-----:R1:W5:Y:S01]  /*1070*/  LDG.E R23, desc[UR36][R4.64] ;  /* 0x0000002404177981 */ /* 0x001362000c1e1900 */
[----:B------:R-:W-:Y:S05]  /*1080*/  BRA `(.L_x_12) ;  /* 0x0000000000087947 */ /* 0x000fea0003800000 */
.L_x_13:
[----:B------:R-:W-:Y:S02]  /*1090*/  ULDC UR4, c[0x0][0x580] ;  /* 0x0001600000047ab9 */ /* 0x000fe40000000800 */
[----:B------:R-:W-:-:S07]  /*10a0*/  IMAD.U32 R23, RZ, RZ, UR4 ;  /* 0x00000004ff177e24 */ /* 0x000fce000f8e00ff */
.L_x_12:
[----:B------:R-:W-:Y:S02]  /*10b0*/  ULDC.64 UR4, c[0x0][0x5a0] ;  /* 0x0001680000047ab9 */ /* 0x000fe40000000a00 */
[----:B------:R-:W-:-:S04]  /*10c0*/  ISETP.NE.U32.AND P0, PT, RZ, UR4, PT ;  /* 0x00000004ff007c0c */ /* 0x000fc8000bf05070 */
[----:B------:R-:W-:-:S13]  /*10d0*/  ISETP.NE.AND.EX P0, PT, RZ, UR5, PT, P0 ;  /* 0x00000005ff007c0c */ /* 0x000fda000bf05300 */
[----:B------:R-:W-:Y:S05]  /*10e0*/  @!P0 BRA `(.L_x_14) ;  /* 0x00000000001c8947 */ /* 0x000fea0003800000 */
[----:B01----:R-:W0:Y:S02]  /*10f0*/  LDC.64 R4, c[0x0][0x5a0] ;  /* 0x00016800ff047b82 */ /* 0x003e240000000a00 */
[----:B0-----:R-:W2:Y:S02]  /*1100*/  LDG.E.64 R4, desc[UR36][R4.64] ;  /* 0x0000002404047981 */ /* 0x001ea4000c1e1b00 */
[----:B--2---:R-:W-:-:S04]  /*1110*/  ISETP.NE.U32.AND P0, PT, R4, RZ, PT ;  /* 0x000000ff0400720c */ /* 0x004fc80003f05070 */
[----:B------:R-:W-:-:S13]  /*1120*/  ISETP.NE.AND.EX P0, PT, R5, RZ, PT, P0 ;  /* 0x000000ff0500720c */ /* 0x000fda0003f05300 */
[----:B------:R-:W-:Y:S05]  /*1130*/  @!P0 BRA `(.L_x_14) ;  /* 0x0000000000088947 */ /* 0x000fea0003800000 */
[----:B------:R0:W5:Y:S01]  /*1140*/  LD.E R58, desc[UR36][R4.64] ;  /* 0x00000024043a7980 */ /* 0x000162000c101900 */
[----:B------:R-:W-:Y:S05]  /*1150*/  BRA `(.L_x_15) ;  /* 0x0000000000247947 */ /* 0x000fea0003800000 */
.L_x_14:
[----:B------:R-:W-:Y:S02]  /*1160*/  ULDC.64 UR4, c[0x0][0x590] ;  /* 0x0001640000047ab9 */ /* 0x000fe40000000a00 */
[----:B------:R-:W-:-:S04]  /*1170*/  ISETP.NE.U32.AND P0, PT, RZ, UR4, PT ;  /* 0x00000004ff007c0c */ /* 0x000fc8000bf05070 */
[----:B------:R-:W-:-:S13]  /*1180*/  ISETP.NE.AND.EX P0, PT, RZ, UR5, PT, P0 ;  /* 0x00000005ff007c0c */ /* 0x000fda000bf05300 */
[----:B------:R-:W-:Y:S05]  /*1190*/  @!P0 BRA `(.L_x_16) ;  /* 0x00000000000c8947 */ /* 0x000fea0003800000 */
[----:B------:R-:W2:Y:S02]  /*11a0*/  LDC.64 R58, c[0x0][0x590] ;  /* 0x00016400ff3a7b82 */ /* 0x000ea40000000a00 */
[----:B--2---:R2:W5:Y:S01]  /*11b0*/  LDG.E R58, desc[UR36][R58.64] ;  /* 0x000000243a3a7981 */ /* 0x004562000c1e1900 */
[----:B------:R-:W-:Y:S05]  /*11c0*/  BRA `(.L_x_15) ;  /* 0x0000000000087947 */ /* 0x000fea0003800000 */
.L_x_16:
[----:B------:R-:W-:Y:S02]  /*11d0*/  ULDC UR4, c[0x0][0x584] ;  /* 0x0001610000047ab9 */ /* 0x000fe40000000800 */
[----:B------:R-:W-:-:S07]  /*11e0*/  IMAD.U32 R58, RZ, RZ, UR4 ;  /* 0x00000004ff3a7e24 */ /* 0x000fce000f8e00ff */
.L_x_15:
[----:B------:R-:W-:-:S13]  /*11f0*/  LOP3.LUT P0, RZ, R3, 0xff, RZ, 0xc0, !PT ;  /* 0x000000ff03ff7812 */ /* 0x000fda000780c0ff */
[----:B------:R-:W-:Y:S05]  /*1200*/  @!P0 EXIT ;  /* 0x000000000000894d */ /* 0x000fea0003800000 */
[----:B------:R-:W3:Y:S01]  /*1210*/  LDC R61, c[0x0][0x658] ;  /* 0x00019600ff3d7b82 */ /* 0x000ee20000000800 */
[----:B------:R-:W-:Y:S01]  /*1220*/  LOP3.LUT R7, R7, 0x1, RZ, 0xc0, !PT ;  /* 0x0000000107077812 */ /* 0x000fe200078ec0ff */
[----:B------:R-:W-:Y:S01]  /*1230*/  ULDC.64 UR6, c[0x0][0x288] ;  /* 0x0000a20000067ab9 */ /* 0x000fe20000000a00 */
[----:B------:R-:W-:Y:S01]  /*1240*/  SHF.R.U32.HI R3, RZ, 0x2, R63 ;  /* 0x00000002ff037819 */ /* 0x000fe2000001163f */
[----:B------:R-:W-:Y:S01]  /*1250*/  UIADD3 UR4, UR7, 0x3f, URZ ;  /* 0x0000003f07047890 */ /* 0x000fe2000fffe03f */
[----:B------:R-:W-:Y:S01]  /*1260*/  SHF.R.U32.HI R0, RZ, 0x1, R0 ;  /* 0x00000001ff007819 */ /* 0x000fe20000011600 */
[----:B------:R-:W-:Y:S01]  /*1270*/  IMAD.SHL.U32 R56, R7, 0x40, RZ ;  /* 0x0000004007387824 */ /* 0x000fe200078e00ff */
[----:B------:R-:W-:Y:S01]  /*1280*/  LOP3.LUT R3, R3, 0x7, RZ, 0xc0, !PT ;  /* 0x0000000703037812 */ /* 0x000fe200078ec0ff */
[----:B------:R-:W4:Y:S01]  /*1290*/  LDC.64 R8, c[0x0][0x5c8] ;  /* 0x00017200ff087b82 */ /* 0x000f220000000a00 */
[----:B------:R-:W-:Y:S01]  /*12a0*/  USHF.R.S32.HI UR5, URZ, 0x1f, UR4 ;  /* 0x0000001f3f057899 */ /* 0x000fe20008011404 */
[----:B------:R-:W-:Y:S01]  /*12b0*/  LOP3.LUT R0, R0, 0x30, RZ, 0xc0, !PT ;  /* 0x0000003000007812 */ /* 0x000fe200078ec0ff */
[----:B------:R-:W-:Y:S01]  /*12c0*/  IMAD.MOV.U32 R6, RZ, RZ, 0x1 ;  /* 0x00000001ff067424 */ /* 0x000fe200078e00ff */
[--C-:B------:R-:W-:Y:S01]  /*12d0*/  LOP3.LUT R56, R56, 0x40, R3.reuse, 0xe2, !PT ;  /* 0x0000004038387812 */ /* 0x100fe200078ee203 */
[----:B------:R-:W-:Y:S01]  /*12e0*/  ULEA.HI UR5, UR5, UR4, URZ, 0x6 ;  /* 0x0000000405057291 */ /* 0x000fe2000f8f303f */
[-C--:B01----:R-:W-:Y:S01]  /*12f0*/  IADD3 R4, RZ, -R0.reuse, -R3 ;  /* 0x80000000ff047210 */ /* 0x083fe20007ffe803 */
[----:B------:R-:W-:Y:S01]  /*1300*/  IMAD.U32 R5, RZ, RZ, UR6 ;  /* 0x00000006ff057e24 */ /* 0x000fe2000f8e00ff */
[----:B------:R-:W0:Y:S01]  /*1310*/  LDC R65, c[0x0][0x600] ;  /* 0x00018000ff417b82 */ /* 0x000e220000000800 */
[----:B------:R-:W-:Y:S01]  /*1320*/  LOP3.LUT R56, R56, R0, RZ, 0xfc, !PT ;  /* 0x0000000038387212 */ /* 0x000fe200078efcff */
[----:B------:R-:W-:Y:S01]  /*1330*/  IMAD.MOV.U32 R0, RZ, RZ, -0x1 ;  /* 0xffffffffff007424 */ /* 0x000fe200078e00ff */
[----:B------:R-:W-:Y:S01]  /*1340*/  USHF.R.S32.HI UR43, URZ, 0x6, UR5 ;  /* 0x000000063f2b7899 */ /* 0x000fe20008011405 */
[----:B------:R-:W-:Y:S01]  /*1350*/  LOP3.LUT R62, R63, 0x3, RZ, 0xc0, !PT ;  /* 0x000000033f3e7812 */ /* 0x000fe200078ec0ff */
[----:B------:R-:W-:Y:S01]  /*1360*/  IMAD R4, R7, -0x40, R4 ;  /* 0xffffffc007047824 */ /* 0x000fe200078e0204 */
[C---:B------:R-:W-:Y:S01]  /*1370*/  LOP3.LUT R64, R63.reuse, 0x80, RZ, 0xc0, !PT ;  /* 0x000000803f407812 */ /* 0x040fe200078ec0ff */
[----:B------:R-:W-:Y:S01]  /*1380*/  UISETP.LT.AND UP0, UPT, UR43, 0x1, UPT ;  /* 0x000000012b00788c */ /* 0x000fe2000bf01270 */
[-C--:B---3--:R-:W-:Y:S01]  /*1390*/  SHF.L.U32 R0, R0, R61.reuse, RZ ;  /* 0x0000003d00007219 */ /* 0x088fe200000006ff */
[----:B------:R-:W-:Y:S01]  /*13a0*/  ULDC UR4, c[0x0][0x284] ;  /* 0x0000a10000047ab9 */ /* 0x000fe20000000800 */
[----:B------:R-:W-:Y:S01]  /*13b0*/  IMAD R62, R62, -0x2, R5 ;  /* 0xfffffffe3e3e7824 */ /* 0x000fe200078e0205 */
[----:B------:R-:W-:Y:S01]  /*13c0*/  USEL UR44, UR43, 0x1, UP0 ;  /* 0x000000012b2c7887 */ /* 0x000fe20008000000 */
[----:B------:R-:W-:Y:S01]  /*13d0*/  SHF.L.U32 R61, R6, R61, RZ ;  /* 0x0000003d063d7219 */ /* 0x000fe200000006ff */
[----:B------:R-:W-:Y:S01]  /*13e0*/  IMAD.SHL.U32 R63, R63, 0x2, RZ ;  /* 0x000000023f3f7824 */ /* 0x000fe200078e00ff */
[----:B------:R-:W-:Y:S01]  /*13f0*/  LOP3.LUT R68, R18, 0x1, RZ, 0xfc, !PT ;  /* 0x0000000112447812 */ /* 0x000fe200078efcff */
[----:B------:R-:W-:Y:S01]  /*1400*/  VIADD R67, R4, UR4 ;  /* 0x0000000404437c36 */ /* 0x000fe20008000000 */
[C---:B----4-:R-:W-:Y:S01]  /*1410*/  SHF.L.U64.HI R60, R8.reuse, 0x3, R9 ;  /* 0x00000003083c7819 */ /* 0x050fe20000010209 */
[----:B--2---:R-:W-:Y:S01]  /*1420*/  IMAD.SHL.U32 R59, R8, 0x8, RZ ;  /* 0x00000008083b7824 */ /* 0x004fe200078e00ff */
[----:B------:R-:W-:Y:S01]  /*1430*/  SHF.R.U32.HI R64, RZ, 0x7, R64 ;  /* 0x00000007ff407819 */ /* 0x000fe20000011640 */
[----:B------:R-:W-:Y:S01]  /*1440*/  IMAD.MOV.U32 R57, RZ, RZ, RZ ;  /* 0x000000ffff397224 */ /* 0x000fe200078e00ff */
[----:B------:R-:W-:Y:S01]  /*1450*/  LOP3.LUT R66, RZ, R0, RZ, 0x33, !PT ;  /* 0x00000000ff427212 */ /* 0x000fe200078e33ff */
[----:B------:R-:W-:Y:S01]  /*1460*/  UIADD3 UR44, UR43, -UR44, URZ ;  /* 0x8000002c2b2c7290 */ /* 0x000fe2000fffe03f */
[----:B------:R-:W-:Y:S01]  /*1470*/  UMOV UR40, URZ ;  /* 0x0000003f00287c82 */ /* 0x000fe20008000000 */
[----:B0-----:R-:W-:Y:S01]  /*1480*/  VIADD R65, R65, 0xffffffff ;  /* 0xffffffff41417836 */ /* 0x001fe20000000000 */
[----:B------:R-:W-:-:S09]  /*1490*/  UMOV UR42, URZ ;  /* 0x0000003f002a7c82 */ /* 0x000fd20008000000 */
.L_x_98:
[----:B0-----:R-:W0:Y:S01]  /*14a0*/  SHFL.IDX PT, R0, R64, RZ, 0x1f ;  /* 0x00001fff40007589 */ /* 0x001e2200000e0000 */
[----:B-1----:R-:W1:Y:S01]  /*14b0*/  S2UR UR7, SR_CgaCtaId ;  /* 0x00000000000779c3 */ /* 0x002e620000008800 */
[----:B------:R-:W-:Y:S01]  /*14c0*/  UMOV UR6, 0x400 ;  /* 0x0000040000067882 */ /* 0x000fe20000000000 */
[----:B0-----:R-:W-:Y:S01]  /*14d0*/  R2UR UR4, R0 ;  /* 0x00000000000472ca */ /* 0x001fe200000e0000 */
[----:B-1----:R-:W-:-:S12]  /*14e0*/  ULEA UR6, UR7, UR6, 0x18 ;  /* 0x0000000607067291 */ /* 0x002fd8000f8ec03f */
[----:B------:R-:W-:-:S04]  /*14f0*/  ULEA.HI UR5, UR4, UR4, URZ, 0x1 ;  /* 0x0000000404057291 */ /* 0x000fc8000f8f083f */
[----:B------:R-:W-:-:S04]  /*1500*/  ULOP3.LUT UR5, UR5, 0x7fffe, URZ, 0xc0, !UPT ;  /* 0x0007fffe05057892 */ /* 0x000fc8000f8ec03f */
[----:B------:R-:W-:-:S03]  /*1510*/  UIADD3 UR5, UR4, -UR5, URZ ;  /* 0x8000000504057290 */ /* 0x000fc6000fffe03f */
[----:B------:R-:W-:Y:S01]  /*1520*/  ULDC UR4, c[0x0][0x28c] ;  /* 0x0000a30000047ab9 */ /* 0x000fe20000000800 */
[----:B------:R-:W-:Y:S01]  /*1530*/  ULEA UR5, UR5, UR6, 0xd ;  /* 0x0000000605057291 */ /* 0x000fe2000f8e683f */
[----:B------:R-:W-:-:S03]  /*1540*/  ISETP.LT.AND P0, PT, RZ, UR4, PT ;  /* 0x00000004ff007c0c */ /* 0x000fc6000bf01270 */
[----:B------:R-:W-:-:S04]  /*1550*/  UIADD3 UR5, UR5, 0x100, URZ ;  /* 0x0000010005057890 */ /* 0x000fc8000fffe03f */
[----:B------:R-:W-:-:S04]  /*1560*/  USHF.R.U32.HI UR5, URZ, 0x4, UR5 ;  /* 0x000000043f057899 */ /* 0x000fc80008011605 */
[----:B------:R-:W-:-:S04]  /*1570*/  ULOP3.LUT UR5, UR5, 0x3fff, URZ, 0xc0, !UPT ;  /* 0x00003fff05057892 */ /* 0x000fc8000f8ec03f */
[----:B------:R-:W-:Y:S01]  /*1580*/  ULOP3.LUT UR45, UR5, 0x10000, URZ, 0xfc, !UPT ;  /* 0x00010000052d7892 */ /* 0x000fe2000f8efc3f */
[----:B---345:R-:W-:Y:S11]  /*1590*/  @P0 BRA `(.L_x_17) ;  /* 0x0000000000400947 */ /* 0x038ff60003800000 */
[----:B------:R-:W-:Y:S01]  /*15a0*/  MOV R0, 0x0 ;  /* 0x0000000000007802 */ /* 0x000fe20000000f00 */
[----:B------:R-:W-:Y:S01]  /*15b0*/  ULDC.64 UR4, c[0x4][0x68] ;  /* 0x01001a0000047ab9 */ /* 0x000fe20000000a00 */
[----:B------:R-:W-:Y:S01]  /*15c0*/  ULDC.64 UR6, c[0x4][0x8] ;  /* 0x0100020000067ab9 */ /* 0x000fe20000000a00 */
[----:B------:R-:W-:Y:S01]  /*15d0*/  IMAD.U32 R4, RZ, RZ, UR4 ;  /* 0x00000004ff047e24 */ /* 0x000fe2000f8e00ff */
[----:B------:R0:W1:Y:S01]  /*15e0*/  LDC.64 R14, c[0x4][R0] ;  /* 0x01000000000e7b82 */ /* 0x0000620000000a00 */
[----:B------:R-:W-:Y:S01]  /*15f0*/  IMAD.U32 R5, RZ, RZ, UR5 ;  /* 0x00000005ff057e24 */ /* 0x000fe2000f8e00ff */
[----:B------:R-:W-:Y:S01]  /*1600*/  ULDC.64 UR4, c[0x4][0x70] ;  /* 0x01001c0000047ab9 */ /* 0x000fe20000000a00 */
[----:B------:R-:W-:Y:S02]  /*1610*/  IMAD.U32 R10, RZ, RZ, UR6 ;  /* 0x00000006ff0a7e24 */ /* 0x000fe4000f8e00ff */
[----:B------:R-:W-:Y:S02]  /*1620*/  IMAD.U32 R6, RZ, RZ, UR4 ;  /* 0x00000004ff067e24 */ /* 0x000fe4000f8e00ff */
[----:B------:R-:W-:-:S02]  /*1630*/  IMAD.U32 R7, RZ, RZ, UR5 ;  /* 0x00000005ff077e24 */ /* 0x000fc4000f8e00ff */
[----:B------:R-:W-:Y:S02]  /*1640*/  IMAD.U32 R11, RZ, RZ, UR7 ;  /* 0x00000007ff0b7e24 */ /* 0x000fe4000f8e00ff */
[----:B------:R-:W-:Y:S02]  /*1650*/  IMAD.MOV.U32 R8, RZ, RZ, 0x1e1 ;  /* 0x000001e1ff087424 */ /* 0x000fe400078e00ff */
[----:B------:R-:W-:Y:S02]  /*1660*/  IMAD.MOV.U32 R12, RZ, RZ, 0x1 ;  /* 0x00000001ff0c7424 */ /* 0x000fe400078e00ff */
[----:B0-----:R-:W-:-:S07]  /*1670*/  IMAD.MOV.U32 R13, RZ, RZ, RZ ;  /* 0x000000ffff0d7224 */ /* 0x001fce00078e00ff */
[----:B------:R-:W-:-:S07]  /*1680*/  LEPC R20, `(.L_x_17) ;  /* 0x000000001014794e */ /* 0x000fce0000000000 */
[----:B-1---5:R-:W-:Y:S05]  /*1690*/  CALL.ABS.NOINC R14 ;  /* 0x000000000e007343 */ /* 0x022fea0003c00000 */
.L_x_17:
[----:B------:R-:W-:-:S13]  /*16a0*/  ISETP.NE.AND P0, PT, R68, 0x3, PT ;  /* 0x000000034400780c */ /* 0x000fda0003f05270 */
[----:B------:R-:W-:Y:S05]  /*16b0*/  @!P0 BRA `(.L_x_18) ;  /* 0x0000000000048947 */ /* 0x000fea0003800000 */
[----:B------:R-:W-:Y:S01]  /*16c0*/  BPT.TRAP 0x1 ;  /* 0x000000040000795c */ /* 0x000fe20000300000 */
.L_x_18:
[----:B------:R-:W0:Y:S01]  /*16d0*/  S2UR UR5, SR_CgaCtaId ;  /* 0x00000000000579c3 */ /* 0x000e220000008800 */
[----:B------:R-:W-:Y:S01]  /*16e0*/  UMOV UR4, 0x400 ;  /* 0x0000040000047882 */ /* 0x000fe20000000000 */
[----:B------:R-:W-:Y:S02]  /*16f0*/  IMAD.U32 R0, RZ, RZ, UR40 ;  /* 0x00000028ff007e24 */ /* 0x000fe4000f8e00ff */
[----:B------:R-:W-:-:S03]  /*1700*/  IMAD.U32 R3, RZ, RZ, UR42 ;  /* 0x0000002aff037e24 */ /* 0x000fc6000f8e00ff */
[----:B------:R-:W-:Y:S01]  /*1710*/  SHF.L.U32 R0, R0, 0x1f, RZ ;  /* 0x0000001f00007819 */ /* 0x000fe200000006ff */
[----:B0-----:R-:W-:-:S06]  /*1720*/  ULEA UR4, UR5, UR4, 0x18 ;  /* 0x0000000405047291 */ /* 0x001fcc000f8ec03f */
[----:B------:R-:W-:-:S04]  /*1730*/  IMAD.U32 R6, RZ, RZ, UR4 ;  /* 0x00000004ff067e24 */ /* 0x000fc8000f8e00ff */
[----:B------:R-:W-:-:S04]  /*1740*/  IMAD R3, R3, 0x8, R6 ;  /* 0x0000000803037824 */ /* 0x000fc800078e0206 */
[----:B------:R0:W1:Y:S01]  /*1750*/  SYNCS.PHASECHK.TRANS64.TRYWAIT P1, [R3+URZ], R0 ;  /* 0x00000000030075a7 */ /* 0x000062000802017f */
[----:B------:R-:W-:Y:S05]  /*1760*/  @!P0 BRA `(.L_x_19) ;  /* 0x0000000000048947 */ /* 0x000fea0003800000 */
[----:B------:R-:W-:Y:S01]  /*1770*/  BPT.TRAP 0x1 ;  /* 0x000000040000795c */ /* 0x000fe20000300000 */
.L_x_19:
[----:B------:R-:W-:-:S05]  /*1780*/  IMAD.U32 R4, RZ, RZ, UR44 ;  /* 0x0000002cff047e24 */ /* 0x000fca000f8e00ff */
[----:B------:R-:W-:Y:S01]  /*1790*/  ISETP.GE.AND P2, PT, R4, 0x1, PT ;  /* 0x000000010400780c */ /* 0x000fe20003f46270 */
[----:B-1----:R-:W-:-:S12]  /*17a0*/  @P1 BRA `(.L_x_20) ;  /* 0x0000000000081947 */ /* 0x002fd80003800000 */
[----:B------:R-:W1:Y:S02]  /*17b0*/  SYNCS.PHASECHK.TRANS64.TRYWAIT P1, [R3+URZ], R0 ;  /* 0x00000000030075a7 */ /* 0x000e64000802017f */
[----:B-1----:R-:W-:Y:S05]  /*17c0*/  @!P1 BRA `(.L_x_21) ;  /* 0x0000004c000c9947 */ /* 0x002fea0003800000 */
.L_x_20:
[----:B------:R-:W-:Y:S05]  /*17d0*/  WARPSYNC.ALL ;  /* 0x0000000000007948 */ /* 0x000fea0003800000 */
[----:B------:R-:W-:Y:S01]  /*17e0*/  R2UR UR4, R6 ;  /* 0x00000000060472ca */ /* 0x000fe200000e0000 */
[----:B------:R-:W-:Y:S01]  /*17f0*/  ULEA UR5, UR42, UR45, 0xb ;  /* 0x0000002d2a057291 */ /* 0x000fe2000f8e583f */
[----:B------:R-:W-:Y:S01]  /*1800*/  WARPGROUP.ARRIVE ;  /* 0x00000000000079c5 */ /* 0x000fe20000000000 */
[----:B------:R-:W-:Y:S01]  /*1810*/  UMOV UR9, 0x40000040 ;  /* 0x4000004000097882 */ /* 0x000fe20000000000 */
[----:B------:R-:W-:-:S04]  /*1820*/  UMOV UR11, 0x40000040 ;  /* 0x40000040000b7882 */ /* 0x000fc80000000000 */
[----:B------:R-:W-:-:S05]  /*1830*/  UMOV UR8, UR5 ;  /* 0x0000000500087c82 */ /* 0x000fca0008000000 */
[----:B------:R-:W-:-:S04]  /*1840*/  UIADD3 UR4, UR4, 0x28100, URZ ;  /* 0x0002810004047890 */ /* 0x000fc8000fffe03f */
[----:B------:R-:W-:-:S04]  /*1850*/  USHF.R.U32.HI UR4, URZ, 0x4, UR4 ;  /* 0x000000043f047899 */ /* 0x000fc80008011604 */
[----:B------:R-:W-:-:S04]  /*1860*/  ULOP3.LUT UR4, UR4, 0x3fff, URZ, 0xc0, !UPT ;  /* 0x00003fff04047892 */ /* 0x000fc8000f8ec03f */
[----:B------:R-:W-:-:S04]  /*1870*/  ULOP3.LUT UR4, UR4, 0x10000, URZ, 0xfc, !UPT ;  /* 0x0001000004047892 */ /* 0x000fc8000f8efc3f */
[----:B------:R-:W-:-:S07]  /*1880*/  ULEA UR6, UR42, UR4, 0xa ;  /* 0x000000042a067291 */ /* 0x000fce000f8e503f */
[----:B------:R-:W-:Y:S02]  /*1890*/  UMOV UR10, UR6 ;  /* 0x00000006000a7c82 */ /* 0x000fe40008000000 */
[----:B------:R-:W-:Y:S01]  /*18a0*/  HGMMA.64x64x8.F32.TF32 R24, gdesc[UR8], RZ, !UPT, gsb0 ;  /* 0x04e00000081879f0 */ /* 0x000fe2000c0028ff */
[----:B------:R-:W-:Y:S02]  /*18b0*/  UIADD3 UR8, UR5, 0x2, URZ ;  /* 0x0000000205087890 */ /* 0x000fe4000fffe03f */
[----:B------:R-:W-:Y:S01]  /*18c0*/  UIADD3 UR10, UR6, 0x2, URZ ;  /* 0x00000002060a7890 */ /* 0x000fe2000fffe03f */
[----:B------:R-:W-:Y:S01]  /*18d0*/  UMOV UR9, 0x40000040 ;  /* 0x4000004000097882 */ /* 0x000fe20000000000 */
[----:B------:R-:W-:Y:S01]  /*18e0*/  UMOV UR11, 0x40000040 ;  /* 0x40000040000b7882 */ /* 0x000fe20000000000 */
[----:B------:R-:W-:Y:S02]  /*18f0*/  WARPGROUP.DEPBAR.LE gsb0, 0x0 ;  /* 0x00008000000079c5 */ /* 0x000fe40000010000 */
[----:B------:R-:W-:-:S06]  /*1900*/  WARPGROUP.ARRIVE ;  /* 0x00000000000079c5 */ /* 0x000fcc0000000000 */
[----:B------:R-:W-:Y:S01]  /*1910*/  HGMMA.64x64x8.F32.TF32 R24, gdesc[UR8], R24, gsb0 ;  /* 0x04e00000081879f0 */ /* 0x000fe20008002818 */
        /* <DEDUP_REMOVED lines=41> */
[----:B------:R-:W-:Y:S03]  /*1bb0*/  HGMMA.64x64x8.F32.TF32 R24, gdesc[UR8], R24, gsb0 ;  /* 0x04e00000081879f0 */ /* 0x000fe60008002818 */
[----:B------:R-:W-:Y:S02]  /*1bc0*/  WARPGROUP.DEPBAR.LE gsb0, 0x0 ;  /* 0x00008000000079c5 */ /* 0x000fe40000010000 */
[----:B------:R-:W-:Y:S05]  /*1bd0*/  @!P2 BRA `(.L_x_22) ;  /* 0x000000040098a947 */ /* 0x000fea0003800000 */
[----:B------:R-:W-:Y:S01]  /*1be0*/  UIADD3 UR5, UR42, 0x1, URZ ;  /* 0x000000012a057890 */ /* 0x000fe2000fffe03f */
[----:B01----:R-:W-:Y:S02]  /*1bf0*/  IMAD.U32 R0, RZ, RZ, UR44 ;  /* 0x0000002cff007e24 */ /* 0x003fe4000f8e00ff */
[----:B------:R-:W-:Y:S01]  /*1c00*/  IMAD.U32 R3, RZ, RZ, UR42 ;  /* 0x0000002aff037e24 */ /* 0x000fe2000f8e00ff */
[----:B------:R-:W-:-:S04]  /*1c10*/  UISETP.NE.AND UP0, UPT, UR5, 0x5, UPT ;  /* 0x000000050500788c */ /* 0x000fc8000bf05270 */
[----:B------:R-:W-:Y:S02]  /*1c20*/  USEL UR6, URZ, 0x1, UP0 ;  /* 0x000000013f067887 */ /* 0x000fe40008000000 */
[----:B------:R-:W-:Y:S02]  /*1c30*/  USEL UR5, UR5, URZ, UP0 ;  /* 0x0000003f05057287 */ /* 0x000fe40008000000 */
[----:B------:R-:W-:-:S06]  /*1c40*/  ULOP3.LUT UR6, UR40, UR6, URZ, 0x3c, !UPT ;  /* 0x0000000628067292 */ /* 0x000fcc000f8e3c3f */
[----:B------:R-:W-:-:S07]  /*1c50*/  IMAD.U32 R7, RZ, RZ, UR6 ;  /* 0x00000006ff077e24 */ /* 0x000fce000f8e00ff */
.L_x_29:
[----:B------:R-:W-:Y:S05]  /*1c60*/  @!P0 BRA `(.L_x_23) ;  /* 0x0000000000048947 */ /* 0x000fea0003800000 */
[----:B------:R-:W-:Y:S01]  /*1c70*/  BPT.TRAP 0x1 ;  /* 0x000000040000795c */ /* 0x000fe20000300000 */
.L_x_23:
[----:B------:R-:W0:Y:S01]  /*1c80*/  S2UR UR7, SR_CgaCtaId ;  /* 0x00000000000779c3 */ /* 0x000e220000008800 */
[----:B------:R-:W-:Y:S01]  /*1c90*/  UMOV UR6, 0x400 ;  /* 0x0000040000067882 */ /* 0x000fe20000000000 */
[----:B------:R-:W-:Y:S01]  /*1ca0*/  IMAD.U32 R5, RZ, RZ, UR5 ;  /* 0x00000005ff057e24 */ /* 0x000fe2000f8e00ff */
[----:B------:R-:W-:Y:S01]  /*1cb0*/  SHF.L.U32 R4, R7, 0x1f, RZ ;  /* 0x0000001f07047819 */ /* 0x000fe200000006ff */
[----:B0-----:R-:W-:-:S06]  /*1cc0*/  ULEA UR6, UR7, UR6, 0x18 ;  /* 0x0000000607067291 */ /* 0x001fcc000f8ec03f */
[----:B------:R-:W-:-:S04]  /*1cd0*/  IMAD.U32 R6, RZ, RZ, UR6 ;  /* 0x00000006ff067e24 */ /* 0x000fc8000f8e00ff */
[----:B------:R-:W-:-:S04]  /*1ce0*/  IMAD R5, R5, 0x8, R6 ;  /* 0x0000000805057824 */ /* 0x000fc800078e0206 */
[----:B------:R0:W1:Y:S01]  /*1cf0*/  SYNCS.PHASECHK.TRANS64.TRYWAIT P1, [R5+URZ], R4 ;  /* 0x00000004050075a7 */ /* 0x000062000802017f */
[----:B------:R-:W-:Y:S05]  /*1d00*/  @!P0 BRA `(.L_x_24) ;  /* 0x0000000000048947 */ /* 0x000fea0003800000 */
[----:B------:R-:W-:Y:S01]  /*1d10*/  BPT.TRAP 0x1 ;  /* 0x000000040000795c */ /* 0x000fe20000300000 */
.L_x_24:
[----:B-1----:R-:W-:Y:S05]  /*1d20*/  @P1 BRA `(.L_x_25) ;  /* 0x0000000000081947 */ /* 0x002fea0003800000 */
[----:B------:R-:W1:Y:S02]  /*1d30*/  SYNCS.PHASECHK.TRANS64.TRYWAIT P1, [R5+URZ], R4 ;  /* 0x00000004050075a7 */ /* 0x000e64000802017f */
[----:B-1----:R-:W-:Y:S05]  /*1d40*/  @!P1 BRA `(.L_x_26) ;  /* 0x0000004400c09947 */ /* 0x002fea0003800000 */
.L_x_25:
[----:B------:R-:W-:Y:S01]  /*1d50*/  ULEA UR6, UR5, UR45, 0xb ;  /* 0x0000002d05067291 */ /* 0x000fe2000f8e583f */
[----:B------:R-:W-:Y:S01]  /*1d60*/  WARPGROUP.ARRIVE ;  /* 0x00000000000079c5 */ /* 0x000fe20000000000 */
[----:B------:R-:W-:Y:S01]  /*1d70*/  ULEA UR7, UR5, UR4, 0xa ;  /* 0x0000000405077291 */ /* 0x000fe2000f8e503f */
[----:B------:R-:W-:Y:S01]  /*1d80*/  UMOV UR9, 0x40000040 ;  /* 0x4000004000097882 */ /* 0x000fe20000000000 */
[----:B------:R-:W-:-:S03]  /*1d90*/  UMOV UR11, 0x40000040 ;  /* 0x40000040000b7882 */ /* 0x000fc60000000000 */
[----:B------:R-:W-:Y:S02]  /*1da0*/  UMOV UR8, UR6 ;  /* 0x0000000600087c82 */ /* 0x000fe40008000000 */
[----:B------:R-:W-:Y:S02]  /*1db0*/  UMOV UR10, UR7 ;  /* 0x00000007000a7c82 */ /* 0x000fe40008000000 */
[----:B------:R-:W-:Y:S01]  /*1dc0*/  HGMMA.64x64x8.F32.TF32 R24, gdesc[UR8], R24, gsb0 ;  /* 0x04e00000081879f0 */ /* 0x000fe20008002818 */
[----:B------:R-:W-:Y:S02]  /*1dd0*/  UIADD3 UR8, UR6, 0x2, URZ ;  /* 0x0000000206087890 */ /* 0x000fe4000fffe03f */
[----:B------:R-:W-:Y:S01]  /*1de0*/  UIADD3 UR10, UR7, 0x2, URZ ;  /* 0x00000002070a7890 */ /* 0x000fe2000fffe03f */
[----:B------:R-:W-:Y:S01]  /*1df0*/  UMOV UR9, 0x40000040 ;  /* 0x4000004000097882 */ /* 0x000fe20000000000 */
[----:B------:R-:W-:Y:S01]  /*1e00*/  UMOV UR11, 0x40000040 ;  /* 0x40000040000b7882 */ /* 0x000fe20000000000 */
[----:B------:R-:W-:-:S02]  /*1e10*/  WARPGROUP.DEPBAR.LE gsb0, 0x0 ;  /* 0x00008000000079c5 */ /* 0x000fc40000010000 */
        /* <DEDUP_REMOVED lines=46> */
[----:B------:R-:W-:Y:S01]  /*2100*/  BPT.TRAP 0x1 ;  /* 0x000000040000795c */ /* 0x000fe20000300000 */
.L_x_27:
[----:B------:R-:W-:-:S13]  /*2110*/  ISETP.NE.AND P1, PT, R22, RZ, PT ;  /* 0x000000ff1600720c */ /* 0x000fda0003f25270 */
[----:B01----:R-:W-:-:S04]  /*2120*/  @P1 IMAD R4, R3, 0x8, R6 ;  /* 0x0000000803041824 */ /* 0x003fc800078e0206 */
[----:B------:R-:W-:-:S05]  /*2130*/  @P1 VIADD R4, R4, 0x28 ;  /* 0x0000002804041836 */ /* 0x000fca0000000000 */
[----:B------:R-:W-:-:S04]  /*2140*/  @P1 PRMT R4, R19, 0x654, R4 ;  /* 0x0000065413041816 */ /* 0x000fc80000000004 */
[----:B------:R0:W-:Y:S01]  /*2150*/  @P1 SYNCS.ARRIVE.TRANS64.RED.A1T0 RZ, [R4+URZ], RZ ;  /* 0x000000ff04ff19a7 */ /* 0x0001e2000810043f */
[----:B------:R-:W-:-:S13]  /*2160*/  ISETP.GT.U32.AND P1, PT, R18, 0x1, PT ;  /* 0x000000011200780c */ /* 0x000fda0003f24070 */
[----:B0-----:R-:W-:Y:S05]  /*2170*/  @P1 BRA `(.L_x_28) ;  /* 0x0000000000041947 */ /* 0x001fea0003800000 */
[----:B------:R-:W-:Y:S01]  /*2180*/  BPT.TRAP 0x1 ;  /* 0x000000040000795c */ /* 0x000fe20000300000 */
.L_x_28:
[----:B------:R-:W-:Y:S01]  /*2190*/  UIADD3 UR5, UR5, 0x1, URZ ;  /* 0x0000000105057890 */ /* 0x000fe2000fffe03f */
[C---:B------:R-:W-:Y:S01]  /*21a0*/  ISETP.GT.AND P2, PT, R0.reuse, 0x1, PT ;  /* 0x000000010000780c */ /* 0x040fe20003f44270 */
[----:B------:R-:W-:Y:S02]  /*21b0*/  VIADD R3, R3, 0x1 ;  /* 0x0000000103037836 */ /* 0x000fe40000000000 */
[----:B------:R-:W-:Y:S01]  /*21c0*/  UISETP.NE.AND UP0, UPT, UR5, 0x5, UPT ;  /* 0x000000050500788c */ /* 0x000fe2000bf05270 */
[----:B------:R-:W-:Y:S02]  /*21d0*/  VIADD R0, R0, 0xffffffff ;  /* 0xffffffff00007836 */ /* 0x000fe40000000000 */
[C---:B------:R-:W-:Y:S01]  /*21e0*/  ISETP.NE.AND P1, PT, R3.reuse, 0x5, PT ;  /* 0x000000050300780c */ /* 0x040fe20003f25270 */
[----:B------:R-:W-:Y:S02]  /*21f0*/  USEL UR6, URZ, 0x1, UP0 ;  /* 0x000000013f067887 */ /* 0x000fe40008000000 */
[----:B------:R-:W-:Y:S01]  /*2200*/  USEL UR5, UR5, URZ, UP0 ;  /* 0x0000003f05057287 */ /* 0x000fe20008000000 */
[----:B------:R-:W-:-:S03]  /*2210*/  SEL R3, R3, RZ, P1 ;  /* 0x000000ff03037207 */ /* 0x000fc60000800000 */
[----:B------:R-:W-:Y:S01]  /*2220*/  LOP3.LUT R7, R7, UR6, RZ, 0x3c, !PT ;  /* 0x0000000607077c12 */ /* 0x000fe2000f8e3cff */
[----:B------:R-:W-:Y:S07]  /*2230*/  @P2 BRA `(.L_x_29) ;  /* 0xfffffff800882947 */ /* 0x000fee000383ffff */
.L_x_22:
[----:B01----:R-:W0:Y:S02]  /*2240*/  LDC R0, c[0x0][0x28c] ;  /* 0x0000a300ff007b82 */ /* 0x003e240000000800 */
[----:B0-----:R-:W-:-:S13]  /*2250*/  ISETP.GE.AND P1, PT, R0, 0x1, PT ;  /* 0x000000010000780c */ /* 0x001fda0003f26270 */
[----:B------:R-:W-:Y:S05]  /*2260*/  @!P1 BRA `(.L_x_30) ;  /* 0x0000000000449947 */ /* 0x000fea0003800000 */
[----:B------:R-:W-:Y:S05]  /*2270*/  @!P0 BRA `(.L_x_31) ;  /* 0x0000000000048947 */ /* 0x000fea0003800000 */
[----:B------:R-:W-:Y:S01]  /*2280*/  BPT.TRAP 0x1 ;  /* 0x000000040000795c */ /* 0x000fe20000300000 */
.L_x_31:
[----:B------:R-:W-:-:S13]  /*2290*/  ISETP.NE.AND P0, PT, R22, RZ, PT ;  /* 0x000000ff1600720c */ /* 0x000fda0003f05270 */
[----:B------:R-:W-:-:S05]  /*22a0*/  VOTEU.ANY UP0, P0 ;  /* 0x00000000003f7886 */ /* 0x000fca0000000100 */
[----:B------:R-:W-:-:S06]  /*22b0*/  @UP0 UIADD3 UR4, UR44, UR42, URZ ;  /* 0x0000002a2c040290 */ /* 0x000fcc000fffe03f */
[----:B------:R-:W-:Y:S02]  /*22c0*/  IMAD.U32 R4, RZ, RZ, UR4 ;  /* 0x00000004ff047e24 */ /* 0x000fe4000f8e00ff */
[----:B------:R-:W-:Y:S02]  /*22d0*/  IMAD.U32 R3, RZ, RZ, UR4 ;  /* 0x00000004ff037e24 */ /* 0x000fe4000f8e00ff */
[----:B------:R-:W-:-:S05]  /*22e0*/  @P0 IMAD.WIDE.U32 R4, R4, -0x33333333, RZ ;  /* 0xcccccccd04040825 */ /* 0x000fca00078e00ff */
[----:B------:R-:W-:-:S05]  /*22f0*/  @P0 SHF.R.U32.HI R0, RZ, 0x2, R5 ;  /* 0x00000002ff000819 */ /* 0x000fca0000011605 */
[----:B------:R-:W-:-:S04]  /*2300*/  @P0 IMAD R0, R0, -0x5, R3 ;  /* 0xfffffffb00000824 */ /* 0x000fc800078e0203 */
[----:B------:R-:W-:-:S04]  /*2310*/  @P0 IMAD R0, R0, 0x8, R6 ;  /* 0x0000000800000824 */ /* 0x000fc800078e0206 */
[----:B------:R-:W-:-:S05]  /*2320*/  @P0 VIADD R0, R0, 0x28 ;  /* 0x0000002800000836 */ /* 0x000fca0000000000 */
[----:B------:R-:W-:-:S04]  /*2330*/  @P0 PRMT R0, R19, 0x654, R0 ;  /* 0x0000065413000816 */ /* 0x000fc80000000000 */
[----:B------:R0:W-:Y:S01]  /*2340*/  @P0 SYNCS.ARRIVE.TRANS64.RED.A1T0 RZ, [R0+URZ], RZ ;  /* 0x000000ff00ff09a7 */ /* 0x0001e2000810043f */
[----:B------:R-:W-:-:S13]  /*2350*/  ISETP.GT.U32.AND P0, PT, R18, 0x1, PT ;  /* 0x000000011200780c */ /* 0x000fda0003f04070 */
[----:B0-----:R-:W-:Y:S05]  /*2360*/  @P0 BRA `(.L_x_30) ;  /* 0x0000000000040947 */ /* 0x001fea0003800000 */
[----:B------:R-:W-:Y:S01]  /*2370*/  BPT.TRAP 0x1 ;  /* 0x000000040000795c */ /* 0x000fe20000300000 */
.L_x_30:
[----:B------:R-:W-:Y:S01]  /*2380*/  IMAD.SHL.U32 R6, R70, 0x40, RZ ;  /* 0x0000004046067824 */ /* 0x000fe200078e00ff */
[----:B------:R-:W-:Y:S01]  /*2390*/  UIADD3 UR42, UR43, UR42, URZ ;  /* 0x0000002a2b2a7290 */ /* 0x000fe2000fffe03f */
[----:B------:R-:W-:Y:S01]  /*23a0*/  SHF.R.S32.HI R9, RZ, 0x1f, R69 ;  /* 0x0000001fff097819 */ /* 0x000fe20000011445 */
[----:B------:R-:W-:Y:S01]  /*23b0*/  UISETP.GE.U32.AND UP1, UPT, UR43, 0x5, UPT ;  /* 0x000000052b00788c */ /* 0x000fe2000bf26070 */
[----:B------:R-:W-:Y:S01]  /*23c0*/  IMAD.SHL.U32 R8, R71, 0x80, RZ ;  /* 0x0000008047087824 */ /* 0x000fe200078e00ff */
[----:B------:R-:W-:Y:S01]  /*23d0*/  ULDC UR7, c[0x0][0x288] ;  /* 0x0000a20000077ab9 */ /* 0x000fe20000000800 */
[C---:B------:R-:W-:Y:S01]  /*23e0*/  LOP3.LUT R10, R6.reuse, 0x6, R63, 0xf8, !PT ;  /* 0x00000006060a7812 */ /* 0x040fe200078ef83f */
[----:B------:R-:W-:Y:S01]  /*23f0*/  UISETP.GT.U32.AND UP0, UPT, UR42, 0x4, UPT ;  /* 0x000000042a00788c */ /* 0x000fe2000bf04070 */
[----:B------:R-:W-:Y:S01]  /*2400*/  ISETP.GE.AND P0, PT, R6, UR7, PT ;  /* 0x0000000706007c0c */ /* 0x000fe2000bf06270 */
[----:B------:R-:W-:Y:S01]  /*2410*/  ULDC.64 UR4, c[0x0][0x5d0] ;  /* 0x0001740000047ab9 */ /* 0x000fe20000000a00 */
[--C-:B------:R-:W-:Y:S01]  /*2420*/  SHF.R.S32.HI R11, RZ, 0x1f, R10.reuse ;  /* 0x0000001fff0b7819 */ /* 0x100fe2000001140a */
[----:B------:R-:W-:Y:S01]  /*2430*/  ULDC UR10, c[0x0][0x284] ;  /* 0x0000a100000a7ab9 */ /* 0x000fe20000000800 */
[----:B------:R-:W-:Y:S01]  /*2440*/  IMAD R0, R9, UR4, RZ ;  /* 0x0000000409007c24 */ /* 0x000fe2000f8e02ff */
[----:B------:R-:W-:Y:S01]  /*2450*/  UISETP.LT.U32.AND UP0, UPT, UR43, 0x5, UP0 ;  /* 0x000000052b00788c */ /* 0x000fe20008701070 */
[----:B------:R-:W-:Y:S01]  /*2460*/  ISETP.GE.OR P0, PT, R8, UR10, P0 ;  /* 0x0000000a08007c0c */ /* 0x000fe20008706670 */
[----:B------:R-:W-:Y:S01]  /*2470*/  IMAD.WIDE.U32 R4, R69, UR4, R10 ;  /* 0x0000000445047c25 */ /* 0x000fe2000f8e000a */
[----:B------:R-:W-:Y:S01]  /*2480*/  ULDC.64 UR8, c[0x0][0x5c8] ;  /* 0x0001720000087ab9 */ /* 0x000fe20000000a00 */
[----:B------:R-:W-:-:S02]  /*2490*/  USEL UR6, URZ, 0x1, !UP0 ;  /* 0x000000013f067887 */ /* 0x000fc4000c000000 */
[----:B------:R-:W-:Y:S01]  /*24a0*/  IMAD R3, R69, UR5, R0 ;  /* 0x0000000545037c24 */ /* 0x000fe2000f8e0200 */
[----:B------:R-:W-:Y:S01]  /*24b0*/  @UP1 UIMAD.WIDE.U32 UR4, UR42, -0x33333333, URZ ;  /* 0xcccccccd2a0418a5 */ /* 0x000fe2000f8e003f */
[----:B------:R-:W-:Y:S01]  /*24c0*/  IMAD.WIDE R70, R71, 0x80, R56 ;  /* 0x0000008047467825 */ /* 0x000fe200078e0238 */
[----:B------:R-:W-:Y:S02]  /*24d0*/  ULOP3.LUT UR40, UR40, UR6, URZ, 0x3c, !UPT ;  /* 0x0000000628287292 */ /* 0x000fe4000f8e3c3f */
[----:B------:R-:W-:Y:S01]  /*24e0*/  @UP1 USHF.R.U32.HI UR4, URZ, 0x2, UR5 ;  /* 0x000000023f041899 */ /* 0x000fe20008011605 */
[----:B------:R-:W-:Y:S02]  /*24f0*/  IMAD.IADD R5, R5, 0x1, R3 ;  /* 0x0000000105057824 */ /* 0x000fe400078e0203 */
[----:B------:R-:W-:Y:S01]  /*2500*/  IMAD R3, R71, UR8, RZ ;  /* 0x0000000847037c24 */ /* 0x000fe2000f8e02ff */
[----:B------:R-:W-:Y:S01]  /*2510*/  @UP1 ULOP3.LUT UR40, UR40, 0x1, UR4, 0x78, !UPT ;  /* 0x0000000128281892 */ /* 0x000fe2000f8e7804 */
[----:B------:R-:W-:-:S04]  /*2520*/  IMAD.WIDE.U32 R72, R70, UR8, R4 ;  /* 0x0000000846487c25 */ /* 0x000fc8000f8e0004 */
[----:B------:R-:W-:Y:S02]  /*2530*/  IMAD R7, R70, UR9, R3 ;  /* 0x0000000946077c24 */ /* 0x000fe4000f8e0203 */
[----:B------:R-:W-:Y:S01]  /*2540*/  IMAD.MOV.U32 R0, RZ, RZ, -0x1 ;  /* 0xffffffffff007424 */ /* 0x000fe200078e00ff */
[----:B------:R-:W-:Y:S06]  /*2550*/  @P0 BRA `(.L_x_32) ;  /* 0x0000002000780947 */ /* 0x000fec0003800000 */
[----:B-----5:R-:W-:Y:S01]  /*2560*/  FSETP.NEU.AND P1, PT, R58, RZ, PT ;  /* 0x000000ff3a00720b */ /* 0x020fe20003f2d000 */
[----:B------:R-:W-:Y:S01]  /*2570*/  IMAD.IADD R6, R62, 0x1, -R6 ;  /* 0x000000013e067824 */ /* 0x000fe200078e0a06 */
[----:B------:R-:W-:Y:S01]  /*2580*/  BSSY B0, `(.L_x_32) ;  /* 0x000021b000007945 */ /* 0x000fe20003800000 */
[----:B------:R-:W-:Y:S02]  /*2590*/  IMAD.IADD R3, R67, 0x1, -R8 ;  /* 0x0000000143037824 */ /* 0x000fe400078e0a08 */
[----:B------:R-:W-:Y:S01]  /*25a0*/  IMAD.IADD R83, R73, 0x1, R7 ;  /* 0x0000000149537824 */ /* 0x000fe200078e0207 */
[----:B------:R-:W-:-:S04]  /*25b0*/  ISETP.GT.AND P0, PT, R6, RZ, PT ;  /* 0x000000ff0600720c */ /* 0x000fc80003f04270 */
[----:B------:R-:W-:-:S03]  /*25c0*/  ISETP.GT.AND P2, PT, R3, RZ, P0 ;  /* 0x000000ff0300720c */ /* 0x000fc60000744270 */
[----:B------:R-:W-:Y:S10]  /*25d0*/  @!P1 BRA `(.L_x_33) ;  /* 0x0000001400dc9947 */ /* 0x000ff40003800000 */
[----:B------:R-:W0:Y:S01]  /*25e0*/  LDC.64 R76, c[0x0][0x5b8] ;  /* 0x00016e00ff4c7b82 */ /* 0x000e220000000a00 */
[----:B------:R-:W-:-:S07]  /*25f0*/  ULDC.64 UR4, c[0x0][0x5c0] ;  /* 0x0001700000047ab9 */ /* 0x000fce0000000a00 */
[----:B------:R-:W1:Y:S08]  /*2600*/  LDC.64 R78, c[0x0][0x5b0] ;  /* 0x00016c00ff4e7b82 */ /* 0x000e700000000a00 */
[----:B------:R-:W2:Y:S01]  /*2610*/  LDC.64 R80, c[0x0][0x5a8] ;  /* 0x00016a00ff507b82 */ /* 0x000ea20000000a00 */
[-C--:B0-----:R-:W-:Y:S02]  /*2620*/  IMAD R4, R9, R76.reuse, RZ ;  /* 0x0000004c09047224 */ /* 0x081fe400078e02ff */
[----:B------:R-:W-:-:S04]  /*2630*/  IMAD.WIDE.U32 R74, R69, R76, R10 ;  /* 0x0000004c454a7225 */ /* 0x000fc800078e000a */
[----:B------:R-:W-:Y:S02]  /*2640*/  IMAD R73, R69, R77, R4 ;  /* 0x0000004d45497224 */ /* 0x000fe400078e0204 */
[-C--:B-1----:R-:W-:Y:S02]  /*2650*/  IMAD R4, R71, R78.reuse, RZ ;  /* 0x0000004e47047224 */ /* 0x082fe400078e02ff */
[----:B------:R-:W-:Y:S02]  /*2660*/  IMAD.IADD R13, R75, 0x1, R73 ;  /* 0x000000014b0d7824 */ /* 0x000fe400078e0249 */
[----:B------:R-:W-:Y:S02]  /*2670*/  IMAD.MOV.U32 R12, RZ, RZ, R74 ;  /* 0x000000ffff0c7224 */ /* 0x000fe400078e004a */
[C---:B------:R-:W-:Y:S02]  /*2680*/  IMAD R71, R70.reuse, R79, R4 ;  /* 0x0000004f46477224 */ /* 0x040fe400078e0204 */
[----:B------:R-:W-:-:S04]  /*2690*/  IMAD.WIDE.U32 R4, R70, R78, R12 ;  /* 0x0000004e46047225 */ /* 0x000fc800078e000c */
[----:B------:R-:W-:Y:S01]  /*26a0*/  IMAD.IADD R5, R5, 0x1, R71 ;  /* 0x0000000105057824 */ /* 0x000fe200078e0247 */
[----:B--2---:R-:W-:-:S04]  /*26b0*/  LEA R14, P1, R4, R80, 0x2 ;  /* 0x00000050040e7211 */ /* 0x004fc800078210ff */
[----:B------:R-:W-:-:S05]  /*26c0*/  LEA.HI.X R15, R4, R81, R5, 0x2, P1 ;  /* 0x00000051040f7211 */ /* 0x000fca00008f1405 */
[----:B------:R0:W2:Y:S01]  /*26d0*/  @P2 LDG.E.LTC128B R7, desc[UR36][R14.64] ;  /* 0x000000240e072981 */ /* 0x0000a2000c1e1920 */
[----:B------:R-:W-:Y:S01]  /*26e0*/  LEA R8, P3, R72, UR4, 0x2 ;  /* 0x0000000448087c11 */ /* 0x000fe2000f8610ff */
[----:B------:R-:W-:Y:S01]  /*26f0*/  IMAD.WIDE.U32 R4, R70, R78, R10 ;  /* 0x0000004e46047225 */ /* 0x000fe200078e000a */
[----:B------:R-:W-:Y:S01]  /*2700*/  ISETP.GT.AND P1, PT, R6, 0x1, PT ;  /* 0x000000010600780c */ /* 0x000fe20003f24270 */
[----:B------:R-:W-:Y:S02]  /*2710*/  BSSY B1, `(.L_x_34) ;  /* 0x0000012000017945 */ /* 0x000fe40003800000 */
[----:B------:R-:W-:Y:S02]  /*2720*/  IMAD.IADD R5, R71, 0x1, R5 ;  /* 0x0000000147057824 */ /* 0x000fe400078e0205 */
[----:B------:R-:W-:Y:S01]  /*2730*/  IMAD.WIDE.U32 R20, R69, R76, R4 ;  /* 0x0000004c45147225 */ /* 0x000fe200078e0004 */
[----:B0-----:R-:W-:-:S03]  /*2740*/  SHF.L.U64.HI R15, R78, 0x3, R79 ;  /* 0x000000034e0f7819 */ /* 0x001fc6000001024f */
[----:B------:R-:W-:Y:S01]  /*2750*/  IMAD.IADD R5, R73, 0x1, R21 ;  /* 0x0000000149057824 */ /* 0x000fe200078e0215 */
[----:B------:R-:W-:Y:S01]  /*2760*/  LEA R4, P4, R20, R80, 0x2 ;  /* 0x0000005014047211 */ /* 0x000fe200078810ff */
[----:B------:R-:W-:-:S03]  /*2770*/  IMAD.SHL.U32 R14, R78, 0x8, RZ ;  /* 0x000000084e0e7824 */ /* 0x000fc600078e00ff */
[----:B------:R-:W-:Y:S01]  /*2780*/  LEA.HI.X R5, R20, R81, R5, 0x2, P4 ;  /* 0x0000005114057211 */ /* 0x000fe200020f1405 */
[----:B------:R-:W-:Y:S01]  /*2790*/  IMAD.WIDE.U32 R20, R70, R78, R14 ;  /* 0x0000004e46147225 */ /* 0x000fe200078e000e */
[----:B--2---:R-:W-:-:S05]  /*27a0*/  LOP3.LUT R9, R7, 0xffffe000, RZ, 0xc0, !PT ;  /* 0xffffe00007097812 */ /* 0x004fca00078ec0ff */
[----:B------:R-:W-:-:S04]  /*27b0*/  FMUL R9, R9, R58 ;  /* 0x0000003a09097220 */ /* 0x000fc80000400000 */
[----:B------:R-:W-:Y:S01]  /*27c0*/  FFMA R77, R24, R23, R9 ;  /* 0x00000017184d7223 */ /* 0x000fe20000000009 */
[----:B------:R-:W-:Y:S02]  /*27d0*/  LEA.HI.X R9, R72, UR5, R83, 0x2, P3 ;  /* 0x0000000548097c11 */ /* 0x000fe400098f1453 */
[----:B------:R-:W-:Y:S02]  /*27e0*/  ISETP.GT.AND P3, PT, R3, RZ, P1 ;  /* 0x000000ff0300720c */ /* 0x000fe40000f64270 */
[----:B------:R-:W-:-:S05]  /*27f0*/  F2FP.TF32.F32.PACK_B R77, R77 ;  /* 0x0000004dff4d723e */ /* 0x000fca00024050ff */
[----:B------:R0:W-:Y:S06]  /*2800*/  @P2 STG.E desc[UR36][R8.64], R77 ;  /* 0x0000004d08002986 */ /* 0x0001ec000c101924 */
[----:B------:R-:W-:Y:S05]  /*2810*/  @!P3 BRA `(.L_x_35) ;  /* 0x000000000004b947 */ /* 0x000fea0003800000 */
[----:B------:R1:W5:Y:S02]  /*2820*/  LDG.E.LTC128B R7, desc[UR36][R4.64+0x4] ;  /* 0x0000042404077981 */ /* 0x000364000c1e1920 */
.L_x_35:
[----:B------:R-:W-:Y:S05]  /*2830*/  BSYNC B1 ;  /* 0x0000000000017941 */ /* 0x000fea0003800000 */
.L_x_34:
[----:B-----5:R-:W-:Y:S01]  /*2840*/  LOP3.LUT R15, R7, 0xffffe000, RZ, 0xc0, !PT ;  /* 0xffffe000070f7812 */ /* 0x020fe200078ec0ff */
[----:B------:R-:W-:Y:S01]  /*2850*/  IMAD.IADD R71, R71, 0x1, R21 ;  /* 0x0000000147477824 */ /* 0x000fe200078e0215 */
[----:B------:R-:W-:Y:S01]  /*2860*/  IADD3 R74, P2, R74, R20, RZ ;  /* 0x000000144a4a7210 */ /* 0x000fe20007f5e0ff */
[----:B------:R-:W-:Y:S01]  /*2870*/  IMAD.MOV.U32 R24, RZ, RZ, R7 ;  /* 0x000000ffff187224 */ /* 0x000fe200078e0007 */
[----:B------:R-:W-:Y:S01]  /*2880*/  ISETP.GT.AND P0, PT, R3, 0x8, P0 ;  /* 0x000000080300780c */ /* 0x000fe20000704270 */
[----:B------:R-:W-:Y:S02]  /*2890*/  FMUL R12, R15, R58 ;  /* 0x0000003a0f0c7220 */ /* 0x000fe40000400000 */
[----:B------:R-:W-:Y:S01]  /*28a0*/  IMAD.X R13, R71, 0x1, R13, P2 ;  /* 0x00000001470d7824 */ /* 0x000fe200010e060d */
[----:B------:R-:W-:Y:S01]  /*28b0*/  LEA R14, P2, R74, R80, 0x2 ;  /* 0x000000504a0e7211 */ /* 0x000fe200078410ff */
[----:B------:R-:W-:-:S03]  /*28c0*/  FFMA R25, R25, R23, R12 ;  /* 0x0000001719197223 */ /* 0x000fc6000000000c */
[----:B------:R-:W-:Y:S02]  /*28d0*/  LEA.HI.X R15, R74, R81, R13, 0x2, P2 ;  /* 0x000000514a0f7211 */ /* 0x000fe400010f140d */
[----:B------:R-:W-:-:S05]  /*28e0*/  F2FP.TF32.F32.PACK_B R25, R25 ;  /* 0x00000019ff19723e */ /* 0x000fca00024050ff */
[----:B------:R2:W-:Y:S04]  /*28f0*/  @P3 STG.E desc[UR36][R8.64+0x4], R25 ;  /* 0x0000041908003986 */ /* 0x0005e8000c101924 */
[----:B------:R-:W3:Y:S01]  /*2900*/  @P0 LDG.E.LTC128B R24, desc[UR36][R14.64] ;  /* 0x000000240e180981 */ /* 0x000ee2000c1e1920 */
[----:B------:R-:W-:Y:S01]  /*2910*/  IADD3 R20, P2, R10, R20, RZ ;  /* 0x000000140a147210 */ /* 0x000fe20007f5e0ff */
[----:B------:R-:W-:Y:S01]  /*2920*/  BSSY B1, `(.L_x_36) ;  /* 0x0000011000017945 */ /* 0x000fe20003800000 */
[----:B------:R-:W-:-:S03]  /*2930*/  ISETP.GT.AND P1, PT, R3, 0x8, P1 ;  /* 0x000000080300780c */ /* 0x000fc60000f24270 */
[----:B------:R-:W-:Y:S01]  /*2940*/  IMAD.X R21, R11, 0x1, R71, P2 ;  /* 0x000000010b157824 */ /* 0x000fe200010e0647 */
[C---:B------:R-:W-:Y:S02]  /*2950*/  SHF.L.U64.HI R11, R59.reuse, 0x2, R60 ;  /* 0x000000023b0b7819 */ /* 0x040fe4000001023c */
[----:B------:R-:W-:Y:S01]  /*2960*/  LEA R12, P2, R59, R8, 0x2 ;  /* 0x000000083b0c7211 */ /* 0x000fe200078410ff */
[----:B------:R-:W-:-:S04]  /*2970*/  IMAD.WIDE.U32 R20, R69, R76, R20 ;  /* 0x0000004c45147225 */ /* 0x000fc800078e0014 */
[----:B------:R-:W-:Y:S01]  /*2980*/  IMAD.X R13, R11, 0x1, R9, P2 ;  /* 0x000000010b0d7824 */ /* 0x000fe200010e0609 */
[----:B------:R-:W-:Y:S02]  /*2990*/  LEA R10, P3, R20, R80, 0x2 ;  /* 0x00000050140a7211 */ /* 0x000fe400078610ff */
[----:B---3--:R-:W-:-:S05]  /*29a0*/  LOP3.LUT R7, R24, 0xffffe000, RZ, 0xc0, !PT ;  /* 0xffffe00018077812 */ /* 0x008fca00078ec0ff */
[----:B------:R-:W-:-:S04]  /*29b0*/  FMUL R7, R7, R58 ;  /* 0x0000003a07077220 */ /* 0x000fc80000400000 */
[----:B------:R-:W-:Y:S01]  /*29c0*/  FFMA R69, R26, R23, R7 ;  /* 0x000000171a457223 */ /* 0x000fe20000000007 */
[----:B------:R-:W-:-:S04]  /*29d0*/  IMAD.IADD R7, R73, 0x1, R21 ;  /* 0x0000000149077824 */ /* 0x000fc800078e0215 */
[----:B------:R-:W-:Y:S02]  /*29e0*/  F2FP.TF32.F32.PACK_B R69, R69 ;  /* 0x00000045ff45723e */ /* 0x000fe400024050ff */
[----:B------:R-:W-:-:S03]  /*29f0*/  LEA.HI.X R11, R20, R81, R7, 0x2, P3 ;  /* 0x00000051140b7211 */ /* 0x000fc600018f1407 */
[----:B------:R2:W-:Y:S01]  /*2a00*/  @P0 STG.E desc[UR36][R12.64], R69 ;  /* 0x000000450c000986 */ /* 0x0005e2000c101924 */
[----:B------:R-:W-:Y:S05]  /*2a10*/  @!P1 BRA `(.L_x_37) ;  /* 0x0000000000049947 */ /* 0x000fea0003800000 */
[----:B------:R3:W5:Y:S02]  /*2a20*/  LDG.E.LTC128B R24, desc[UR36][R10.64+0x4] ;  /* 0x000004240a187981 */ /* 0x000764000c1e1920 */
.L_x_37:
[----:B------:R-:W-:Y:S05]  /*2a30*/  BSYNC B1 ;  /* 0x0000000000017941 */ /* 0x000fea0003800000 */
.L_x_36:
[----:B-----5:R-:W-:Y:S01]  /*2a40*/  LOP3.LUT R7, R24, 0xffffe000, RZ, 0xc0, !PT ;  /* 0xffffe00018077812 */ /* 0x020fe200078ec0ff */
[----:B------:R-:W-:Y:S01]  /*2a50*/  BSSY B1, `(.L_x_38) ;  /* 0x0000009000017945 */ /* 0x000fe20003800000 */
[----:B------:R-:W-:-:S03]  /*2a60*/  ISETP.GT.AND P0, PT, R6, 0x8, PT ;  /* 0x000000080600780c */ /* 0x000fc60003f04270 */
[----:B------:R-:W-:Y:S01]  /*2a70*/  FMUL R14, R7, R58 ;  /* 0x0000003a070e7220 */ /* 0x000fe20000400000 */
[----:B------:R-:W-:-:S03]  /*2a80*/  ISETP.GT.AND P2, PT, R3, RZ, P0 ;  /* 0x000000ff0300720c */ /* 0x000fc60000744270 */
[----:B------:R-:W-:-:S05]  /*2a90*/  FFMA R27, R27, R23, R14 ;  /* 0x000000171b1b7223 */ /* 0x000fca000000000e */
[----:B------:R-:W-:-:S05]  /*2aa0*/  F2FP.TF32.F32.PACK_B R27, R27 ;  /* 0x0000001bff1b723e */ /* 0x000fca00024050ff */
[----:B------:R4:W-:Y:S01]  /*2ab0*/  @P1 STG.E desc[UR36][R12.64+0x4], R27 ;  /* 0x0000041b0c001986 */ /* 0x0009e2000c101924 */
[----:B------:R-:W-:Y:S05]  /*2ac0*/  @!P2 BRA `(.L_x_39) ;  /* 0x000000000004a947 */ /* 0x000fea0003800000 */
[----:B------:R0:W5:Y:S02]  /*2ad0*/  LDG.E.LTC128B R24, desc[UR36][R4.64+0x20] ;  /* 0x0000202404187981 */ /* 0x000164000c1e1920 */
.L_x_39:
[----:B------:R-:W-:Y:S05]  /*2ae0*/  BSYNC B1 ;  /* 0x0000000000017941 */ /* 0x000fea0003800000 */
.L_x_38:
        /* <DEDUP_REMOVED lines=10> */
.L_x_41:
[----:B------:R-:W-:Y:S05]  /*2b90*/  BSYNC B1 ;  /* 0x0000000000017941 */ /* 0x000fea0003800000 */
.L_x_40:
[----:B0----5:R-:W-:Y:S01]  /*2ba0*/  LOP3.LUT R7, R24, 0xffffe000, RZ, 0xc0, !PT ;  /* 0xffffe00018077812 */ /* 0x021fe200078ec0ff */
[----:B------:R-:W-:Y:S01]  /*2bb0*/  BSSY B1, `(.L_x_42) ;  /* 0x0000008000017945 */ /* 0x000fe20003800000 */
[----:B------:R-:W-:-:S03]  /*2bc0*/  ISETP.GT.AND P0, PT, R3, 0x8, P0 ;  /* 0x000000080300780c */ /* 0x000fc60000704270 */
[----:B------:R-:W-:-:S04]  /*2bd0*/  FMUL R14, R7, R58 ;  /* 0x0000003a070e7220 */ /* 0x000fc80000400000 */
[----:B------:R-:W-:-:S05]  /*2be0*/  FFMA R29, R29, R23, R14 ;  /* 0x000000171d1d7223 */ /* 0x000fca000000000e */
[----:B------:R-:W-:-:S05]  /*2bf0*/  F2FP.TF32.F32.PACK_B R29, R29 ;  /* 0x0000001dff1d723e */ /* 0x000fca00024050ff */
[----:B------:R0:W-:Y:S01]  /*2c00*/  @P3 STG.E desc[UR36][R8.64+0x24], R29 ;  /* 0x0000241d08003986 */ /* 0x0001e2000c101924 */
[----:B------:R-:W-:Y:S05]  /*2c10*/  @!P0 BRA `(.L_x_43) ;  /* 0x0000000000048947 */ /* 0x000fea0003800000 */
[----:B------:R0:W5:Y:S02]  /*2c20*/  LDG.E.LTC128B R24, desc[UR36][R10.64+0x20] ;  /* 0x000020240a187981 */ /* 0x000164000c1e1920 */
.L_x_43:
[----:B------:R-:W-:Y:S05]  /*2c30*/  BSYNC B1 ;  /* 0x0000000000017941 */ /* 0x000fea0003800000 */
.L_x_42:
[----:B-----5:R-:W-:Y:S01]  /*2c40*/  LOP3.LUT R7, R24, 0xffffe000, RZ, 0xc0, !PT ;  /* 0xffffe00018077812 */ /* 0x020fe200078ec0ff */
        /* <DEDUP_REMOVED lines=8> */
.L_x_45:
[----:B------:R-:W-:Y:S05]  /*2cd0*/  BSYNC B1 ;  /* 0x0000000000017941 */ /* 0x000fea0003800000 */
.L_x_44:
[----:B0----5:R-:W-:Y:S01]  /*2ce0*/  LOP3.LUT R7, R24, 0xffffe000, RZ, 0xc0, !PT ;  /* 0xffffe00018077812 */ /* 0x021fe200078ec0ff */
        /* <DEDUP_REMOVED lines=9> */
.L_x_47:
[----:B------:R-:W-:Y:S05]  /*2d80*/  BSYNC B1 ;  /* 0x0000000000017941 */ /* 0x000fea0003800000 */
.L_x_46:
        /* <DEDUP_REMOVED lines=10> */
.L_x_49:
[----:B------:R-:W-:Y:S05]  /*2e30*/  BSYNC B1 ;  /* 0x0000000000017941 */ /* 0x000fea0003800000 */
.L_x_48:
        /* <DEDUP_REMOVED lines=9> */
.L_x_51:
[----:B------:R-:W-:Y:S05]  /*2ed0*/  BSYNC B1 ;  /* 0x0000000000017941 */ /* 0x000fea0003800000 */
.L_x_50:
        /* <DEDUP_REMOVED lines=9> */
.L_x_53:
[----:B------:R-:W-:Y:S05]  /*2f70*/  BSYNC B1 ;  /* 0x0000000000017941 */ /* 0x000fea0003800000 */
.L_x_52:
        /* <DEDUP_REMOVED lines=10> */
.L_x_55:
[----:B------:R-:W-:Y:S05]  /*3020*/  BSYNC B1 ;  /* 0x0000000000017941 */ /* 0x000fea0003800000 */
.L_x_54:
        /* <DEDUP_REMOVED lines=10> */
.L_x_57:
[----:B------:R-:W-:Y:S05]  /*30d0*/  BSYNC B1 ;  /* 0x0000000000017941 */ /* 0x000fea0003800000 */
.L_x_56:
        /* <DEDUP_REMOVED lines=9> */
.L_x_59:
[----:B------:R-:W-:Y:S05]  /*3170*/  BSYNC B1 ;  /* 0x0000000000017941 */ /* 0x000fea0003800000 */
.L_x_58:
        /* <DEDUP_REMOVED lines=9> */
.L_x_61:
[----:B------:R-:W-:Y:S05]  /*3210*/  BSYNC B1 ;  /* 0x0000000000017941 */ /* 0x000fea0003800000 */
.L_x_60:
        /* <DEDUP_REMOVED lines=10> */
.L_x_63:
[----:B------:R-:W-:Y:S05]  /*32c0*/  BSYNC B1 ;  /* 0x0000000000017941 */ /* 0x000fea0003800000 */
.L_x_62:
        /* <DEDUP_REMOVED lines=10> */
.L_x_65:
[----:B------:R-:W-:Y:S05]  /*3370*/  BSYNC B1 ;  /* 0x0000000000017941 */ /* 0x000fea0003800000 */
.L_x_64:
        /* <DEDUP_REMOVED lines=9> */
.L_x_67:
[----:B------:R-:W-:Y:S05]  /*3410*/  BSYNC B1 ;  /* 0x0000000000017941 */ /* 0x000fea0003800000 */
.L_x_66:
        /* <DEDUP_REMOVED lines=9> */
.L_x_69:
[----:B------:R-:W-:Y:S05]  /*34b0*/  BSYNC B1 ;  /* 0x0000000000017941 */ /* 0x000fea0003800000 */
.L_x_68:
        /* <DEDUP_REMOVED lines=10> */
.L_x_71:
[----:B------:R-:W-:Y:S05]  /*3560*/  BSYNC B1 ;  /* 0x0000000000017941 */ /* 0x000fea0003800000 */
.L_x_70:
        /* <DEDUP_REMOVED lines=10> */
.L_x_73:
[----:B------:R-:W-:Y:S05]  /*3610*/  BSYNC B1 ;  /* 0x0000000000017941 */ /* 0x000fea0003800000 */
.L_x_72:
        /* <DEDUP_REMOVED lines=9> */
.L_x_75:
[----:B------:R-:W-:Y:S05]  /*36b0*/  BSYNC B1 ;  /* 0x0000000000017941 */ /* 0x000fea0003800000 */
.L_x_74:
        /* <DEDUP_REMOVED lines=9> */
.L_x_77:
[----:B------:R-:W-:Y:S05]  /*3750*/  BSYNC B1 ;  /* 0x0000000000017941 */ /* 0x000fea0003800000 */
.L_x_76:
        /* <DEDUP_REMOVED lines=10> */
.L_x_79:
[----:B------:R-:W-:Y:S05]  /*3800*/  BSYNC B1 ;  /* 0x0000000000017941 */ /* 0x000fea0003800000 */
.L_x_78:
        /* <DEDUP_REMOVED lines=10> */
.L_x_81:
[----:B------:R-:W-:Y:S05]  /*38b0*/  BSYNC B1 ;  /* 0x0000000000017941 */ /* 0x000fea0003800000 */
.L_x_80:
        /* <DEDUP_REMOVED lines=9> */
.L_x_83:
[----:B------:R-:W-:Y:S05]  /*3950*/  BSYNC B1 ;  /* 0x0000000000017941 */ /* 0x000fea0003800000 */
.L_x_82:
        /* <DEDUP_REMOVED lines=9> */
.L_x_85:
[----:B------:R-:W-:Y:S05]  /*39f0*/  BSYNC B1 ;  /* 0x0000000000017941 */ /* 0x000fea0003800000 */
.L_x_84:
        /* <DEDUP_REMOVED lines=10> */
.L_x_87:
[----:B------:R-:W-:Y:S05]  /*3aa0*/  BSYNC B1 ;  /* 0x0000000000017941 */ /* 0x000fea0003800000 */
.L_x_86:
[----:B-----5:R-:W-:Y:S01]  /*3ab0*/  LOP3.LUT R7, R24, 0xffffe000, RZ, 0xc0, !PT ;  /* 0xffffe00018077812 */ /* 0x020fe200078ec0ff */
[----:B------:R-:W-:Y:S01]  /*3ac0*/  BSSY B1, `(.L_x_88) ;  /* 0x000000b000017945 */ /* 0x000fe20003800000 */
[----:B------:R-:W-:Y:S01]  /*3ad0*/  ISETP.GT.AND P1, PT, R6, 0x39, PT ;  /* 0x000000390600780c */ /* 0x000fe20003f24270 */
[----:B------:R-:W-:Y:S02]  /*3ae0*/  @P2 IMAD.MOV.U32 R6, RZ, RZ, R8 ;  /* 0x000000ffff062224 */ /* 0x000fe400078e0008 */
[----:B------:R-:W-:Y:S01]  /*3af0*/  FMUL R7, R7, R58 ;  /* 0x0000003a07077220 */ /* 0x000fe20000400000 */
[----:B------:R-:W-:-:S03]  /*3b00*/  ISETP.GT.AND P3, PT, R3, RZ, P1 ;  /* 0x000000ff0300720c */ /* 0x000fc60000f64270 */
[----:B------:R-:W-:Y:S01]  /*3b10*/  FFMA R15, R52, R23, R7 ;  /* 0x00000017340f7223 */ /* 0x000fe20000000007 */
[----:B------:R-:W-:-:S04]  /*3b20*/  @P2 IMAD.MOV.U32 R7, RZ, RZ, R9 ;  /* 0x000000ffff072224 */ /* 0x000fc800078e0009 */
[----:B------:R-:W-:-:S05]  /*3b30*/  F2FP.TF32.F32.PACK_B R15, R15 ;  /* 0x0000000fff0f723e */ /* 0x000fca00024050ff */
[----:B------:R0:W-:Y:S01]  /*3b40*/  @P2 STG.E desc[UR36][R6.64+0xe0], R15 ;  /* 0x0000e00f06002986 */ /* 0x0001e2000c101924 */
[----:B------:R-:W-:Y:S05]  /*3b50*/  @!P3 BRA `(.L_x_89) ;  /* 0x000000000004b947 */ /* 0x000fea0003800000 */
[----:B------:R0:W5:Y:S02]  /*3b60*/  LDG.E.LTC128B R24, desc[UR36][R4.64+0xe4] ;  /* 0x0000e42404187981 */ /* 0x000164000c1e1920 */
.L_x_89:
[----:B------:R-:W-:Y:S05]  /*3b70*/  BSYNC B1 ;  /* 0x0000000000017941 */ /* 0x000fea0003800000 */
.L_x_88:
[----:B01---5:R-:W-:Y:S01]  /*3b80*/  LOP3.LUT R5, R24, 0xffffe000, RZ, 0xc0, !PT ;  /* 0xffffe00018057812 */ /* 0x023fe200078ec0ff */
        /* <DEDUP_REMOVED lines=8> */
.L_x_91:
[----:B------:R-:W-:Y:S05]  /*3c10*/  BSYNC B1 ;  /* 0x0000000000017941 */ /* 0x000fea0003800000 */
.L_x_90:
[----:B-----5:R-:W-:Y:S01]  /*3c20*/  LOP3.LUT R5, R24, 0xffffe000, RZ, 0xc0, !PT ;  /* 0xffffe00018057812 */ /* 0x020fe200078ec0ff */
[----:B------:R-:W-:Y:S01]  /*3c30*/  @P0 IMAD.MOV.U32 R4, RZ, RZ, R12 ;  /* 0x000000ffff040224 */ /* 0x000fe200078e000c */
[----:B------:R-:W-:Y:S01]  /*3c40*/  ISETP.GT.AND P1, PT, R3, 0x8, P1 ;  /* 0x000000080300780c */ /* 0x000fe20000f24270 */
[----:B------:R-:W-:Y:S02]  /*3c50*/  BSSY B1, `(.L_x_92) ;  /* 0x0000008000017945 */ /* 0x000fe40003800000 */
[----:B------:R-:W-:-:S04]  /*3c60*/  FMUL R5, R5, R58 ;  /* 0x0000003a05057220 */ /* 0x000fc80000400000 */
[----:B------:R-:W-:Y:S01]  /*3c70*/  FFMA R7, R54, R23, R5 ;  /* 0x0000001736077223 */ /* 0x000fe20000000005 */
[----:B------:R-:W-:-:S04]  /*3c80*/  @P0 IMAD.MOV.U32 R5, RZ, RZ, R13 ;  /* 0x000000ffff050224 */ /* 0x000fc800078e000d */
[----:B------:R-:W-:-:S05]  /*3c90*/  F2FP.TF32.F32.PACK_B R7, R7 ;  /* 0x00000007ff07723e */ /* 0x000fca00024050ff */
[----:B------:R0:W-:Y:S01]  /*3ca0*/  @P0 STG.E desc[UR36][R4.64+0xe0], R7 ;  /* 0x0000e00704000986 */ /* 0x0001e2000c101924 */
[----:B------:R-:W-:Y:S05]  /*3cb0*/  @!P1 BRA `(.L_x_93) ;  /* 0x0000000000049947 */ /* 0x000fea0003800000 */
[----:B------:R0:W5:Y:S02]  /*3cc0*/  LDG.E.LTC128B R24, desc[UR36][R10.64+0xe4] ;  /* 0x0000e4240a187981 */ /* 0x000164000c1e1920 */
.L_x_93:
[----:B------:R-:W-:Y:S05]  /*3cd0*/  BSYNC B1 ;  /* 0x0000000000017941 */ /* 0x000fea0003800000 */
.L_x_92:
[----:B------:R-:W-:Y:S05]  /*3ce0*/  @!P1 BRA `(.L_x_94) ;  /* 0x0000000800909947 */ /* 0x000fea0003800000 */
[----:B-----5:R-:W-:-:S05]  /*3cf0*/  LOP3.LUT R3, R24, 0xffffe000, RZ, 0xc0, !PT ;  /* 0xffffe00018037812 */ /* 0x020fca00078ec0ff */
[----:B0-----:R-:W-:-:S04]  /*3d00*/  FMUL R4, R3, R58 ;  /* 0x0000003a03047220 */ /* 0x001fc80000400000 */
[----:B------:R-:W-:-:S05]  /*3d10*/  FFMA R55, R55, R23, R4 ;  /* 0x0000001737377223 */ /* 0x000fca0000000004 */
[----:B------:R-:W-:-:S05]  /*3d20*/  F2FP.TF32.F32.PACK_B R55, R55 ;  /* 0x00000037ff37723e */ /* 0x000fca00024050ff */
[----:B------:R0:W-:Y:S01]  /*3d30*/  STG.E desc[UR36][R12.64+0xe4], R55 ;  /* 0x0000e4370c007986 */ /* 0x0001e2000c101924 */
[----:B------:R-:W-:Y:S05]  /*3d40*/  BRA `(.L_x_94) ;  /* 0x0000000800787947 */ /* 0x000fea0003800000 */
.L_x_33:
[----:B------:R-:W-:Y:S01]  /*3d50*/  ISETP.GT.AND P4, PT, R6, 0x1, PT ;  /* 0x000000010600780c */ /* 0x000fe20003f84270 */
[----:B------:R-:W-:Y:S01]  /*3d60*/  ULDC.64 UR4, c[0x0][0x5c0] ;  /* 0x0001700000047ab9 */ /* 0x000fe20000000a00 */
[-C--:B------:R-:W-:Y:S01]  /*3d70*/  FMUL R7, R24, R23.reuse ;  /* 0x0000001718077220 */ /* 0x080fe20000400000 */
[----:B------:R-:W-:Y:S01]  /*3d80*/  LEA R4, P3, R72, UR4, 0x2 ;  /* 0x0000000448047c11 */ /* 0x000fe2000f8610ff */
[-C--:B------:R-:W-:Y:S01]  /*3d90*/  FMUL R25, R25, R23.reuse ;  /* 0x0000001719197220 */ /* 0x080fe20000400000 */
[----:B------:R-:W-:Y:S01]  /*3da0*/  ISETP.GT.AND P1, PT, R3, RZ, P4 ;  /* 0x000000ff0300720c */ /* 0x000fe20002724270 */
[-C--:B------:R-:W-:Y:S01]  /*3db0*/  FMUL R11, R26, R23.reuse ;  /* 0x000000171a0b7220 */ /* 0x080fe20000400000 */
[----:B------:R-:W-:Y:S01]  /*3dc0*/  LEA.HI.X R5, R72, UR5, R83, 0x2, P3 ;  /* 0x0000000548057c11 */ /* 0x000fe200098f1453 */
[----:B------:R-:W-:Y:S01]  /*3dd0*/  FMUL R27, R27, R23 ;  /* 0x000000171b1b7220 */ /* 0x000fe20000400000 */
[----:B------:R-:W-:Y:S01]  /*3de0*/  F2FP.TF32.F32.PACK_B R7, R7 ;  /* 0x00000007ff07723e */ /* 0x000fe200024050ff */
[----:B------:R-:W-:Y:S01]  /*3df0*/  FMUL R29, R29, R23 ;  /* 0x000000171d1d7220 */ /* 0x000fe20000400000 */
[----:B------:R-:W-:Y:S01]  /*3e00*/  F2FP.TF32.F32.PACK_B R25, R25 ;  /* 0x00000019ff19723e */ /* 0x000fe200024050ff */
[-C--:B------:R-:W-:Y:S01]  /*3e10*/  FMUL R31, R31, R23.reuse ;  /* 0x000000171f1f7220 */ /* 0x080fe20000400000 */
[C---:B------:R-:W-:Y:S01]  /*3e20*/  SHF.L.U64.HI R9, R59.reuse, 0x2, R60 ;  /* 0x000000023b097819 */ /* 0x040fe2000001023c */
[----:B------:R0:W-:Y:S01]  /*3e30*/  @P2 STG.E desc[UR36][R4.64], R7 ;  /* 0x0000000704002986 */ /* 0x0001e2000c101924 */
[----:B------:R-:W-:Y:S01]  /*3e40*/  LEA R8, P3, R59, R4, 0x2 ;  /* 0x000000043b087211 */ /* 0x000fe200078610ff */
[-C--:B------:R-:W-:Y:S01]  /*3e50*/  FMUL R13, R32, R23.reuse ;  /* 0x00000017200d7220 */ /* 0x080fe20000400000 */
[C---:B------:R-:W-:Y:S01]  /*3e60*/  ISETP.GT.AND P2, PT, R6.reuse, 0x8, PT ;  /* 0x000000080600780c */ /* 0x040fe20003f44270 */
[----:B------:R-:W-:Y:S01]  /*3e70*/  @P1 STG.E desc[UR36][R4.64+0x4], R25 ;  /* 0x0000041904001986 */ /* 0x000fe2000c101924 */
[----:B------:R-:W-:Y:S01]  /*3e80*/  ISETP.GT.AND P1, PT, R6, 0x9, PT ;  /* 0x000000090600780c */ /* 0x000fe20003f24270 */
[----:B------:R-:W-:Y:S01]  /*3e90*/  IMAD.X R9, R9, 0x1, R5, P3 ;  /* 0x0000000109097824 */ /* 0x000fe200018e0605 */
[----:B------:R-:W-:Y:S01]  /*3ea0*/  ISETP.GT.AND P0, PT, R3, 0x8, P0 ;  /* 0x000000080300780c */ /* 0x000fe20000704270 */
[-C--:B------:R-:W-:Y:S01]  /*3eb0*/  FMUL R33, R33, R23.reuse ;  /* 0x0000001721217220 */ /* 0x080fe20000400000 */
[----:B------:R-:W-:Y:S01]  /*3ec0*/  ISETP.GT.AND P4, PT, R3, 0x8, P4 ;  /* 0x000000080300780c */ /* 0x000fe20002784270 */
[-C--:B------:R-:W-:Y:S01]  /*3ed0*/  FMUL R35, R35, R23.reuse ;  /* 0x0000001723237220 */ /* 0x080fe20000400000 */
[C---:B------:R-:W-:Y:S01]  /*3ee0*/  ISETP.GT.AND P5, PT, R3.reuse, RZ, P2 ;  /* 0x000000ff0300720c */ /* 0x040fe200017a4270 */
[-C--:B0-----:R-:W-:Y:S01]  /*3ef0*/  FMUL R7, R28, R23.reuse ;  /* 0x000000171c077220 */ /* 0x081fe20000400000 */
[----:B------:R-:W-:Y:S01]  /*3f00*/  ISETP.GT.AND P3, PT, R3, RZ, P1 ;  /* 0x000000ff0300720c */ /* 0x000fe20000f64270 */
[----:B------:R-:W-:Y:S01]  /*3f10*/  FMUL R37, R37, R23 ;  /* 0x0000001725257220 */ /* 0x000fe20000400000 */
[----:B------:R-:W-:Y:S01]  /*3f20*/  F2FP.TF32.F32.PACK_B R11, R11 ;  /* 0x0000000bff0b723e */ /* 0x000fe200024050ff */
[----:B------:R-:W-:Y:S01]  /*3f30*/  FMUL R39, R39, R23 ;  /* 0x0000001727277220 */ /* 0x000fe20000400000 */
[----:B------:R-:W-:Y:S01]  /*3f40*/  F2FP.TF32.F32.PACK_B R27, R27 ;  /* 0x0000001bff1b723e */ /* 0x000fe200024050ff */
[----:B------:R-:W-:Y:S01]  /*3f50*/  FMUL R41, R41, R23 ;  /* 0x0000001729297220 */ /* 0x000fe20000400000 */
[----:B------:R-:W-:Y:S01]  /*3f60*/  F2FP.TF32.F32.PACK_B R7, R7 ;  /* 0x00000007ff07723e */ /* 0x000fe200024050ff */
[----:B------:R0:W-:Y:S01]  /*3f70*/  @P0 STG.E desc[UR36][R8.64], R11 ;  /* 0x0000000b08000986 */ /* 0x0001e2000c101924 */
[----:B------:R-:W-:Y:S01]  /*3f80*/  F2FP.TF32.F32.PACK_B R29, R29 ;  /* 0x0000001dff1d723e */ /* 0x000fe200024050ff */
[-C--:B------:R-:W-:Y:S01]  /*3f90*/  FMUL R43, R43, R23.reuse ;  /* 0x000000172b2b7220 */ /* 0x080fe20000400000 */
[C---:B------:R-:W-:Y:S01]  /*3fa0*/  ISETP.GT.AND P0, PT, R6.reuse, 0x10, PT ;  /* 0x000000100600780c */ /* 0x040fe20003f04270 */
[----:B------:R-:W-:Y:S01]  /*3fb0*/  @P4 STG.E desc[UR36][R8.64+0x4], R27 ;  /* 0x0000041b08004986 */ /* 0x000fe2000c101924 */
[----:B------:R-:W-:Y:S01]  /*3fc0*/  ISETP.GT.AND P2, PT, R3, 0x8, P2 ;  /* 0x000000080300780c */ /* 0x000fe20001744270 */
[-C--:B------:R-:W-:Y:S01]  /*3fd0*/  FMUL R45, R45, R23.reuse ;  /* 0x000000172d2d7220 */ /* 0x080fe20000400000 */
[C---:B------:R-:W-:Y:S01]  /*3fe0*/  ISETP.GT.AND P1, PT, R3.reuse, 0x8, P1 ;  /* 0x000000080300780c */ /* 0x040fe20000f24270 */
[----:B------:R1:W-:Y:S01]  /*3ff0*/  @P5 STG.E desc[UR36][R4.64+0x20], R7 ;  /* 0x0000200704005986 */ /* 0x0003e2000c101924 */
[----:B------:R-:W-:Y:S01]  /*4000*/  ISETP.GT.AND P5, PT, R3, RZ, P0 ;  /* 0x000000ff0300720c */ /* 0x000fe200007a4270 */
[----:B------:R-:W-:Y:S01]  /*4010*/  FMUL R47, R47, R23 ;  /* 0x000000172f2f7220 */ /* 0x000fe20000400000 */
[----:B------:R-:W-:Y:S01]  /*4020*/  F2FP.TF32.F32.PACK_B R31, R31 ;  /* 0x0000001fff1f723e */ /* 0x000fe200024050ff */
[----:B------:R-:W-:Y:S01]  /*4030*/  @P3 STG.E desc[UR36][R4.64+0x24], R29 ;  /* 0x0000241d04003986 */ /* 0x000fe2000c101924 */
[----:B------:R-:W-:Y:S01]  /*4040*/  ISETP.GT.AND P3, PT, R6, 0x11, PT ;  /* 0x000000110600780c */ /* 0x000fe20003f64270 */
[----:B0-----:R-:W-:Y:S01]  /*4050*/  FMUL R11, R30, R23 ;  /* 0x000000171e0b7220 */ /* 0x001fe20000400000 */
[----:B------:R-:W-:Y:S01]  /*4060*/  F2FP.TF32.F32.PACK_B R13, R13 ;  /* 0x0000000dff0d723e */ /* 0x000fe200024050ff */
[-C--:B------:R-:W-:Y:S01]  /*4070*/  FMUL R49, R49, R23.reuse ;  /* 0x0000001731317220 */ /* 0x080fe20000400000 */
[----:B------:R-:W-:Y:S01]  /*4080*/  ISETP.GT.AND P4, PT, R3, RZ, P3 ;  /* 0x000000ff0300720c */ /* 0x000fe20001f84270 */
[----:B------:R-:W-:Y:S01]  /*4090*/  FMUL R15, R50, R23 ;  /* 0x00000017320f7220 */ /* 0x000fe20000400000 */
[----:B------:R-:W-:Y:S01]  /*40a0*/  F2FP.TF32.F32.PACK_B R11, R11 ;  /* 0x0000000bff0b723e */ /* 0x000fe200024050ff */
[----:B-1----:R-:W-:Y:S01]  /*40b0*/  FMUL R7, R34, R23 ;  /* 0x0000001722077220 */ /* 0x002fe20000400000 */
[----:B------:R-:W-:Y:S01]  /*40c0*/  F2FP.TF32.F32.PACK_B R33, R33 ;  /* 0x00000021ff21723e */ /* 0x000fe200024050ff */
[-C--:B------:R-:W-:Y:S01]  /*40d0*/  FMUL R51, R51, R23.reuse ;  /* 0x0000001733337220 */ /* 0x080fe20000400000 */
[----:B------:R-:W-:Y:S01]  /*40e0*/  ISETP.GT.AND P0, PT, R3, 0x8, P0 ;  /* 0x000000080300780c */ /* 0x000fe20000704270 */
[----:B------:R0:W-:Y:S01]  /*40f0*/  @P2 STG.E desc[UR36][R8.64+0x20], R11 ;  /* 0x0000200b08002986 */ /* 0x0001e2000c101924 */
[----:B------:R-:W-:Y:S01]  /*4100*/  ISETP.GT.AND P2, PT, R6, 0x19, PT ;  /* 0x000000190600780c */ /* 0x000fe20003f44270 */
[----:B------:R-:W-:Y:S01]  /*4110*/  FMUL R21, R52, R23 ;  /* 0x0000001734157220 */ /* 0x000fe20000400000 */
[----:B------:R-:W-:Y:S01]  /*4120*/  F2FP.TF32.F32.PACK_B R7, R7 ;  /* 0x00000007ff07723e */ /* 0x000fe200024050ff */
[----:B------:R-:W-:Y:S01]  /*4130*/  @P1 STG.E desc[UR36][R8.64+0x24], R31 ;  /* 0x0000241f08001986 */ /* 0x000fe2000c101924 */
[----:B------:R-:W-:Y:S01]  /*4140*/  ISETP.GT.AND P1, PT, R6, 0x18, PT ;  /* 0x000000180600780c */ /* 0x000fe20003f24270 */
[----:B------:R-:W-:Y:S01]  /*4150*/  FMUL R53, R53, R23 ;  /* 0x0000001735357220 */ /* 0x000fe20000400000 */
[----:B------:R-:W-:Y:S01]  /*4160*/  F2FP.TF32.F32.PACK_B R35, R35 ;  /* 0x00000023ff23723e */ /* 0x000fe200024050ff */
[----:B------:R1:W-:Y:S01]  /*4170*/  @P5 STG.E desc[UR36][R4.64+0x40], R13 ;  /* 0x0000400d04005986 */ /* 0x0003e2000c101924 */
[----:B------:R-:W-:Y:S01]  /*4180*/  ISETP.GT.AND P5, PT, R3, RZ, P1 ;  /* 0x000000ff0300720c */ /* 0x000fe20000fa4270 */
[----:B------:R-:W-:Y:S01]  /*4190*/  FMUL R55, R55, R23 ;  /* 0x0000001737377220 */ /* 0x000fe20000400000 */
[----:B------:R-:W-:Y:S01]  /*41a0*/  F2FP.TF32.F32.PACK_B R37, R37 ;  /* 0x00000025ff25723e */ /* 0x000fe200024050ff */
[----:B------:R-:W-:Y:S01]  /*41b0*/  @P4 STG.E desc[UR36][R4.64+0x44], R33 ;  /* 0x0000442104004986 */ /* 0x000fe2000c101924 */
[C---:B------:R-:W-:Y:S01]  /*41c0*/  ISETP.GT.AND P4, PT, R3.reuse, 0x8, P3 ;  /* 0x000000080300780c */ /* 0x040fe20001f84270 */
[----:B0-----:R-:W-:Y:S01]  /*41d0*/  FMUL R11, R36, R23 ;  /* 0x00000017240b7220 */ /* 0x001fe20000400000 */
[----:B------:R-:W-:Y:S01]  /*41e0*/  ISETP.GT.AND P3, PT, R3, RZ, P2 ;  /* 0x000000ff0300720c */ /* 0x000fe20001764270 */
[----:B------:R0:W-:Y:S01]  /*41f0*/  @P0 STG.E desc[UR36][R8.64+0x40], R7 ;  /* 0x0000400708000986 */ /* 0x0001e2000c101924 */
[----:B------:R-:W-:-:S02]  /*4200*/  ISETP.GT.AND P0, PT, R6, 0x20, PT ;  /* 0x000000200600780c */ /* 0x000fc40003f04270 */
[----:B------:R-:W-:Y:S01]  /*4210*/  F2FP.TF32.F32.PACK_B R11, R11 ;  /* 0x0000000bff0b723e */ /* 0x000fe200024050ff */
[----:B-1----:R-:W-:Y:S01]  /*4220*/  FMUL R13, R40, R23 ;  /* 0x00000017280d7220 */ /* 0x002fe20000400000 */
[C---:B------:R-:W-:Y:S02]  /*4230*/  ISETP.GT.AND P1, PT, R3.reuse, 0x8, P1 ;  /* 0x000000080300780c */ /* 0x040fe40000f24270 */
[----:B------:R-:W-:Y:S02]  /*4240*/  F2FP.TF32.F32.PACK_B R39, R39 ;  /* 0x00000027ff27723e */ /* 0x000fe400024050ff */
[----:B------:R-:W-:Y:S01]  /*4250*/  F2FP.TF32.F32.PACK_B R13, R13 ;  /* 0x0000000dff0d723e */ /* 0x000fe200024050ff */
[----:B------:R-:W-:Y:S01]  /*4260*/  @P4 STG.E desc[UR36][R8.64+0x44], R35 ;  /* 0x0000442308004986 */ /* 0x000fe2000c101924 */
[C---:B------:R-:W-:Y:S01]  /*4270*/  ISETP.GT.AND P4, PT, R3.reuse, 0x8, P2 ;  /* 0x000000080300780c */ /* 0x040fe20001784270 */
[----:B0-----:R-:W-:Y:S01]  /*4280*/  FMUL R7, R38, R23 ;  /* 0x0000001726077220 */ /* 0x001fe20000400000 */
[----:B------:R-:W-:Y:S01]  /*4290*/  ISETP.GT.AND P2, PT, R6, 0x21, PT ;  /* 0x000000210600780c */ /* 0x000fe20003f44270 */
[----:B------:R0:W-:Y:S01]  /*42a0*/  @P5 STG.E desc[UR36][R4.64+0x60], R11 ;  /* 0x0000600b04005986 */ /* 0x0001e2000c101924 */
[----:B------:R-:W-:-:S02]  /*42b0*/  ISETP.GT.AND P5, PT, R3, RZ, P0 ;  /* 0x000000ff0300720c */ /* 0x000fc400007a4270 */
[----:B------:R-:W-:Y:S01]  /*42c0*/  F2FP.TF32.F32.PACK_B R7, R7 ;  /* 0x00000007ff07723e */ /* 0x000fe200024050ff */
[----:B------:R-:W-:Y:S01]  /*42d0*/  @P3 STG.E desc[UR36][R4.64+0x64], R37 ;  /* 0x0000642504003986 */ /* 0x000fe2000c101924 */
[C---:B------:R-:W-:Y:S02]  /*42e0*/  ISETP.GT.AND P3, PT, R3.reuse, RZ, P2 ;  /* 0x000000ff0300720c */ /* 0x040fe40001764270 */
[----:B------:R-:W-:Y:S01]  /*42f0*/  F2FP.TF32.F32.PACK_B R41, R41 ;  /* 0x00000029ff29723e */ /* 0x000fe200024050ff */
[----:B------:R1:W-:Y:S01]  /*4300*/  @P1 STG.E desc[UR36][R8.64+0x60], R7 ;  /* 0x0000600708001986 */ /* 0x0003e2000c101924 */
[----:B------:R-:W-:Y:S02]  /*4310*/  ISETP.GT.AND P0, PT, R3, 0x8, P0 ;  /* 0x000000080300780c */ /* 0x000fe40000704270 */
[----:B------:R-:W-:Y:S01]  /*4320*/  F2FP.TF32.F32.PACK_B R43, R43 ;  /* 0x0000002bff2b723e */ /* 0x000fe200024050ff */
[----:B------:R-:W-:Y:S01]  /*4330*/  @P4 STG.E desc[UR36][R8.64+0x64], R39 ;  /* 0x0000642708004986 */ /* 0x000fe2000c101924 */
[----:B------:R-:W-:Y:S01]  /*4340*/  ISETP.GT.AND P4, PT, R6, 0x28, PT ;  /* 0x000000280600780c */ /* 0x000fe20003f84270 */
[----:B0-----:R-:W-:Y:S01]  /*4350*/  FMUL R11, R44, R23 ;  /* 0x000000172c0b7220 */ /* 0x001fe20000400000 */
[----:B------:R-:W-:Y:S01]  /*4360*/  F2FP.TF32.F32.PACK_B R45, R45 ;  /* 0x0000002dff2d723e */ /* 0x000fe200024050ff */
[----:B------:R0:W-:Y:S01]  /*4370*/  @P5 STG.E desc[UR36][R4.64+0x80], R13 ;  /* 0x0000800d04005986 */ /* 0x0001e2000c101924 */
[----:B------:R-:W-:-:S02]  /*4380*/  ISETP.GT.AND P5, PT, R6, 0x29, PT ;  /* 0x000000290600780c */ /* 0x000fc40003fa4270 */
[----:B------:R-:W-:Y:S01]  /*4390*/  F2FP.TF32.F32.PACK_B R11, R11 ;  /* 0x0000000bff0b723e */ /* 0x000fe200024050ff */
[----:B------:R-:W-:Y:S01]  /*43a0*/  @P3 STG.E desc[UR36][R4.64+0x84], R41 ;  /* 0x0000842904003986 */ /* 0x000fe2000c101924 */
[C---:B------:R-:W-:Y:S01]  /*43b0*/  ISETP.GT.AND P3, PT, R3.reuse, 0x8, P2 ;  /* 0x000000080300780c */ /* 0x040fe20001764270 */
[-C--:B-1----:R-:W-:Y:S01]  /*43c0*/  FMUL R7, R42, R23.reuse ;  /* 0x000000172a077220 */ /* 0x082fe20000400000 */
[C---:B------:R-:W-:Y:S02]  /*43d0*/  ISETP.GT.AND P2, PT, R3.reuse, RZ, P4 ;  /* 0x000000ff0300720c */ /* 0x040fe40002744270 */
[C---:B------:R-:W-:Y:S02]  /*43e0*/  ISETP.GT.AND P1, PT, R3.reuse, RZ, P5 ;  /* 0x000000ff0300720c */ /* 0x040fe40002f24270 */
[----:B------:R-:W-:Y:S01]  /*43f0*/  ISETP.GT.AND P4, PT, R3, 0x8, P4 ;  /* 0x000000080300780c */ /* 0x000fe20002784270 */
[----:B0-----:R-:W-:Y:S01]  /*4400*/  FMUL R13, R46, R23 ;  /* 0x000000172e0d7220 */ /* 0x001fe20000400000 */
[----:B------:R-:W-:-:S02]  /*4410*/  F2FP.TF32.F32.PACK_B R7, R7 ;  /* 0x00000007ff07723e */ /* 0x000fc400024050ff */
[----:B------:R-:W-:Y:S02]  /*4420*/  ISETP.GT.AND P5, PT, R3, 0x8, P5 ;  /* 0x000000080300780c */ /* 0x000fe40002fa4270 */
[----:B------:R-:W-:Y:S01]  /*4430*/  F2FP.TF32.F32.PACK_B R13, R13 ;  /* 0x0000000dff0d723e */ /* 0x000fe200024050ff */
[----:B------:R0:W-:Y:S01]  /*4440*/  @P0 STG.E desc[UR36][R8.64+0x80], R7 ;  /* 0x0000800708000986 */ /* 0x0001e2000c101924 */
[C---:B------:R-:W-:Y:S02]  /*4450*/  ISETP.GT.AND P0, PT, R6.reuse, 0x39, PT ;  /* 0x000000390600780c */ /* 0x040fe40003f04270 */
[----:B------:R-:W-:Y:S01]  /*4460*/  F2FP.TF32.F32.PACK_B R47, R47 ;  /* 0x0000002fff2f723e */ /* 0x000fe200024050ff */
[----:B------:R-:W-:Y:S01]  /*4470*/  @P3 STG.E desc[UR36][R8.64+0x84], R43 ;  /* 0x0000842b08003986 */ /* 0x000fe2000c101924 */
[C---:B------:R-:W-:Y:S02]  /*4480*/  ISETP.GT.AND P3, PT, R6.reuse, 0x30, PT ;  /* 0x000000300600780c */ /* 0x040fe40003f64270 */
[----:B------:R-:W-:Y:S01]  /*4490*/  F2FP.TF32.F32.PACK_B R49, R49 ;  /* 0x00000031ff31723e */ /* 0x000fe200024050ff */
[----:B------:R1:W-:Y:S01]  /*44a0*/  @P2 STG.E desc[UR36][R4.64+0xa0], R11 ;  /* 0x0000a00b04002986 */ /* 0x0003e2000c101924 */
[----:B------:R-:W-:-:S02]  /*44b0*/  ISETP.GT.AND P2, PT, R6, 0x31, PT ;  /* 0x000000310600780c */ /* 0x000fc40003f44270 */
[----:B------:R-:W-:Y:S01]  /*44c0*/  F2FP.TF32.F32.PACK_B R15, R15 ;  /* 0x0000000fff0f723e */ /* 0x000fe200024050ff */
[----:B------:R-:W-:Y:S01]  /*44d0*/  @P1 STG.E desc[UR36][R4.64+0xa4], R45 ;  /* 0x0000a42d04001986 */ /* 0x000fe2000c101924 */
[----:B------:R-:W-:Y:S01]  /*44e0*/  ISETP.GT.AND P1, PT, R6, 0x38, PT ;  /* 0x000000380600780c */ /* 0x000fe20003f24270 */
[----:B------:R-:W-:Y:S01]  /*44f0*/  @P4 IMAD.MOV.U32 R6, RZ, RZ, R8 ;  /* 0x000000ffff064224 */ /* 0x000fe200078e0008 */
[----:B------:R-:W-:Y:S01]  /*4500*/  F2FP.TF32.F32.PACK_B R51, R51 ;  /* 0x00000033ff33723e */ /* 0x000fe200024050ff */
[----:B0-----:R-:W-:Y:S01]  /*4510*/  @P4 IMAD.MOV.U32 R7, RZ, RZ, R9 ;  /* 0x000000ffff074224 */ /* 0x001fe200078e0009 */
[----:B------:R-:W-:Y:S02]  /*4520*/  F2FP.TF32.F32.PACK_B R21, R21 ;  /* 0x00000015ff15723e */ /* 0x000fe400024050ff */
[----:B------:R-:W-:Y:S01]  /*4530*/  F2FP.TF32.F32.PACK_B R53, R53 ;  /* 0x00000035ff35723e */ /* 0x000fe200024050ff */
[----:B-1----:R-:W-:Y:S01]  /*4540*/  FMUL R11, R48, R23 ;  /* 0x00000017300b7220 */ /* 0x002fe20000400000 */
[----:B------:R0:W-:Y:S01]  /*4550*/  @P4 STG.E desc[UR36][R6.64+0xa0], R13 ;  /* 0x0000a00d06004986 */ /* 0x0001e2000c101924 */
[----:B------:R-:W-:-:S02]  /*4560*/  ISETP.GT.AND P4, PT, R3, RZ, P3 ;  /* 0x000000ff0300720c */ /* 0x000fc40001f84270 */
[----:B------:R-:W-:Y:S02]  /*4570*/  ISETP.GT.AND P3, PT, R3, 0x8, P3 ;  /* 0x000000080300780c */ /* 0x000fe40001f64270 */
[----:B------:R-:W-:Y:S02]  /*4580*/  F2FP.TF32.F32.PACK_B R11, R11 ;  /* 0x0000000bff0b723e */ /* 0x000fe400024050ff */
[----:B------:R-:W-:Y:S01]  /*4590*/  F2FP.TF32.F32.PACK_B R55, R55 ;  /* 0x00000037ff37723e */ /* 0x000fe200024050ff */
[----:B0-----:R-:W-:Y:S02]  /*45a0*/  @P5 IMAD.MOV.U32 R6, RZ, RZ, R8 ;  /* 0x000000ffff065224 */ /* 0x001fe400078e0008 */
[----:B------:R-:W-:Y:S01]  /*45b0*/  FMUL R13, R54, R23 ;  /* 0x00000017360d7220 */ /* 0x000fe20000400000 */
[----:B------:R-:W-:-:S04]  /*45c0*/  @P5 IMAD.MOV.U32 R7, RZ, RZ, R9 ;  /* 0x000000ffff075224 */ /* 0x000fc800078e0009 */
[----:B------:R-:W-:Y:S01]  /*45d0*/  F2FP.TF32.F32.PACK_B R13, R13 ;  /* 0x0000000dff0d723e */ /* 0x000fe200024050ff */
[----:B------:R0:W-:Y:S01]  /*45e0*/  @P5 STG.E desc[UR36][R6.64+0xa4], R47 ;  /* 0x0000a42f06005986 */ /* 0x0001e2000c101924 */
[C---:B------:R-:W-:Y:S02]  /*45f0*/  ISETP.GT.AND P5, PT, R3.reuse, RZ, P2 ;  /* 0x000000ff0300720c */ /* 0x040fe400017a4270 */
[C---:B------:R-:W-:Y:S01]  /*4600*/  ISETP.GT.AND P2, PT, R3.reuse, 0x8, P2 ;  /* 0x000000080300780c */ /* 0x040fe20001744270 */
[----:B------:R-:W-:Y:S01]  /*4610*/  @P4 STG.E desc[UR36][R4.64+0xc0], R11 ;  /* 0x0000c00b04004986 */ /* 0x000fe2000c101924 */
[C---:B------:R-:W-:Y:S02]  /*4620*/  ISETP.GT.AND P4, PT, R3.reuse, RZ, P1 ;  /* 0x000000ff0300720c */ /* 0x040fe40000f84270 */
[----:B------:R-:W-:Y:S01]  /*4630*/  ISETP.GT.AND P1, PT, R3, 0x8, P1 ;  /* 0x000000080300780c */ /* 0x000fe20000f24270 */
[----:B0-----:R-:W-:-:S06]  /*4640*/  @P3 IMAD.MOV.U32 R6, RZ, RZ, R8 ;  /* 0x000000ffff063224 */ /* 0x001fcc00078e0008 */
[----:B------:R-:W-:Y:S01]  /*4650*/  @P5 STG.E desc[UR36][R4.64+0xc4], R49 ;  /* 0x0000c43104005986 */ /* 0x000fe2000c101924 */
[C---:B------:R-:W-:Y:S01]  /*4660*/  ISETP.GT.AND P5, PT, R3.reuse, RZ, P0 ;  /* 0x000000ff0300720c */ /* 0x040fe200007a4270 */
[----:B------:R-:W-:Y:S01]  /*4670*/  @P3 IMAD.MOV.U32 R7, RZ, RZ, R9 ;  /* 0x000000ffff073224 */ /* 0x000fe200078e0009 */
[----:B------:R-:W-:-:S04]  /*4680*/  ISETP.GT.AND P0, PT, R3, 0x8, P0 ;  /* 0x000000080300780c */ /* 0x000fc80000704270 */
[----:B------:R0:W-:Y:S02]  /*4690*/  @P3 STG.E desc[UR36][R6.64+0xc0], R15 ;  /* 0x0000c00f06003986 */ /* 0x0001e4000c101924 */
[----:B0-----:R-:W-:Y:S02]  /*46a0*/  @P2 IMAD.MOV.U32 R6, RZ, RZ, R8 ;  /* 0x000000ffff062224 */ /* 0x001fe400078e0008 */
[----:B------:R-:W-:-:S05]  /*46b0*/  @P2 IMAD.MOV.U32 R7, RZ, RZ, R9 ;  /* 0x000000ffff072224 */ /* 0x000fca00078e0009 */
[----:B------:R-:W-:Y:S04]  /*46c0*/  @P2 STG.E desc[UR36][R6.64+0xc4], R51 ;  /* 0x0000c43306002986 */ /* 0x000fe8000c101924 */
[----:B------:R-:W-:Y:S04]  /*46d0*/  @P4 STG.E desc[UR36][R4.64+0xe0], R21 ;  /* 0x0000e01504004986 */ /* 0x000fe8000c101924 */
[----:B------:R0:W-:Y:S02]  /*46e0*/  @P5 STG.E desc[UR36][R4.64+0xe4], R53 ;  /* 0x0000e43504005986 */ /* 0x0001e4000c101924 */
[----:B0-----:R-:W-:-:S02]  /*46f0*/  @P1 IMAD.MOV.U32 R4, RZ, RZ, R8 ;  /* 0x000000ffff041224 */ /* 0x001fc400078e0008 */
[----:B------:R-:W-:-:S05]  /*4700*/  @P1 IMAD.MOV.U32 R5, RZ, RZ, R9 ;  /* 0x000000ffff051224 */ /* 0x000fca00078e0009 */
[----:B------:R0:W-:Y:S04]  /*4710*/  @P1 STG.E desc[UR36][R4.64+0xe0], R13 ;  /* 0x0000e00d04001986 */ /* 0x0001e8000c101924 */
[----:B------:R0:W-:Y:S02]  /*4720*/  @P0 STG.E desc[UR36][R8.64+0xe4], R55 ;  /* 0x0000e43708000986 */ /* 0x0001e4000c101924 */
.L_x_94:
[----:B------:R-:W-:Y:S05]  /*4730*/  BSYNC B0 ;  /* 0x0000000000007941 */ /* 0x000fea0003800000 */
.L_x_32:
[----:B------:R-:W-:Y:S01]  /*4740*/  IADD3 R16, P0, R16, UR38, RZ ;  /* 0x0000002610107c10 */ /* 0x000fe2000ff1e0ff */
[----:B------:R-:W-:Y:S01]  /*4750*/  ULDC.64 UR4, c[0x0][0x650] ;  /* 0x0001940000047ab9 */ /* 0x000fe20000000a00 */
[----:B------:R-:W-:Y:S01]  /*4760*/  PRMT R3, RZ, 0x7610, R3 ;  /* 0x00007610ff037816 */ /* 0x000fe20000000003 */
[----:B------:R-:W-:Y:S01]  /*4770*/  IMAD.MOV.U32 R70, RZ, RZ, -0x1 ;  /* 0xffffffffff467424 */ /* 0x000fe200078e00ff */
[----:B------:R-:W-:Y:S01]  /*4780*/  IADD3.X R17, R17, UR41, RZ, P0, !PT ;  /* 0x0000002911117c10 */ /* 0x000fe200087fe4ff */
[----:B--2---:R-:W-:Y:S01]  /*4790*/  IMAD.MOV.U32 R69, RZ, RZ, -0x1 ;  /* 0xffffffffff457424 */ /* 0x004fe200078e00ff */
[----:B------:R-:W-:-:S04]  /*47a0*/  ISETP.GE.U32.AND P0, PT, R16, UR4, PT ;  /* 0x0000000410007c0c */ /* 0x000fc8000bf06070 */
[----:B------:R-:W-:-:S13]  /*47b0*/  ISETP.GE.U32.AND.EX P0, PT, R17, UR5, PT, P0 ;  /* 0x0000000511007c0c */ /* 0x000fda000bf06100 */
[----:B------:R-:W-:Y:S05]  /*47c0*/  @P0 BRA `(.L_x_95) ;  /* 0x00000004004c0947 */ /* 0x000fea0003800000 */
[----:B01-3--:R-:W0:Y:S01]  /*47d0*/  LDC.64 R10, c[0x0][0x628] ;  /* 0x00018a00ff0a7b82 */ /* 0x00be220000000a00 */
[----:B----4-:R-:W1:Y:S01]  /*47e0*/  S2R R12, SR_CTAID.X ;  /* 0x00000000000c7919 */ /* 0x010e620000002500 */
[----:B------:R-:W-:Y:S02]  /*47f0*/  IMAD.MOV.U32 R8, RZ, RZ, R16 ;  /* 0x000000ffff087224 */ /* 0x000fe400078e0010 */
[----:B------:R-:W-:Y:S01]  /*4800*/  IMAD.MOV.U32 R9, RZ, RZ, R17 ;  /* 0x000000ffff097224 */ /* 0x000fe200078e0011 */
[----:B------:R-:W2:Y:S03]  /*4810*/  S2R R20, SR_CTAID.Y ;  /* 0x0000000000147919 */ /* 0x000ea60000002600 */
[----:B------:R-:W3:Y:S08]  /*4820*/  LDC R0, c[0x0][0x630] ;  /* 0x00018c00ff007b82 */ /* 0x000ef00000000800 */
[----:B------:R-:W4:Y:S01]  /*4830*/  LDC.64 R14, c[0x0][0x620] ;  /* 0x00018800ff0e7b82 */ /* 0x000f220000000a00 */
[----:B0-----:R-:W-:-:S04]  /*4840*/  ISETP.NE.U32.AND P0, PT, R10, RZ, PT ;  /* 0x000000ff0a00720c */ /* 0x001fc80003f05070 */
[----:B------:R-:W-:-:S13]  /*4850*/  ISETP.NE.AND.EX P0, PT, R11, RZ, PT, P0 ;  /* 0x000000ff0b00720c */ /* 0x000fda0003f05300 */
[----:B-1234-:R-:W-:Y:S05]  /*4860*/  @!P0 BRA `(.L_x_96) ;  /* 0x0000000000288947 */ /* 0x01efea0003800000 */
        /* <DEDUP_REMOVED lines=10> */
.L_x_96:
[-CC-:B------:R-:W-:Y:S01]  /*4910*/  SHF.R.U64 R69, R8, R0.reuse, R9.reuse ;  /* 0x0000000008457219 */ /* 0x180fe20000001209 */
[----:B------:R-:W0:Y:S01]  /*4920*/  LDC.64 R26, c[0x0][0x640] ;  /* 0x00019000ff1a7b82 */ /* 0x000e220000000a00 */
[----:B------:R-:W-:Y:S01]  /*4930*/  SHF.R.U32.HI R0, RZ, R0, R9 ;  /* 0x00000000ff007219 */ /* 0x000fe20000011609 */
[----:B------:R-:W-:Y:S01]  /*4940*/  ULDC UR4, c[0x0][0x150] ;  /* 0x0000540000047ab9 */ /* 0x000fe20000000800 */
[----:B------:R-:W-:Y:S02]  /*4950*/  IADD3 R3, P0, RZ, -R69, RZ ;  /* 0x80000045ff037210 */ /* 0x000fe40007f1e0ff */
[----:B------:R-:W-:-:S03]  /*4960*/  I2FP.F32.U32 R7, R12 ;  /* 0x0000000c00077245 */ /* 0x000fc60000201000 */
[----:B------:R-:W1:Y:S01]  /*4970*/  LDC R6, c[0x0][0x618] ;  /* 0x00018600ff067b82 */ /* 0x000e620000000800 */
[----:B------:R-:W-:Y:S02]  /*4980*/  IMAD.X R5, RZ, RZ, ~R0, P0 ;  /* 0x000000ffff057224 */ /* 0x000fe400000e0e00 */
[----:B------:R-:W-:Y:S01]  /*4990*/  FMUL R7, R7, UR4 ;  /* 0x0000000407077c20 */ /* 0x000fe20008400000 */
[----:B------:R-:W-:Y:S01]  /*49a0*/  ULDC UR4, c[0x0][0x154] ;  /* 0x0000550000047ab9 */ /* 0x000fe20000000800 */
[-C--:B------:R-:W-:Y:S02]  /*49b0*/  IMAD R0, R5, R14.reuse, RZ ;  /* 0x0000000e05007224 */ /* 0x080fe400078e02ff */
[C---:B------:R-:W-:Y:S01]  /*49c0*/  IMAD.WIDE.U32 R4, R3.reuse, R14, R16 ;  /* 0x0000000e03047225 */ /* 0x040fe200078e0010 */
[----:B------:R-:W2:Y:S01]  /*49d0*/  LDC R8, c[0x0][0x608] ;  /* 0x00018200ff087b82 */ /* 0x000ea20000000800 */
[----:B------:R-:W3:Y:S02]  /*49e0*/  F2I.U32.TRUNC.NTZ R7, R7 ;  /* 0x0000000700077305 */ /* 0x000ee4000020f000 */
[----:B------:R-:W-:Y:S01]  /*49f0*/  IMAD R3, R3, R15, R0 ;  /* 0x0000000f03037224 */ /* 0x000fe200078e0200 */
[----:B------:R-:W-:-:S03]  /*4a00*/  I2FP.F32.U32 R0, R20 ;  /* 0x0000001400007245 */ /* 0x000fc60000201000 */
[----:B------:R-:W-:Y:S01]  /*4a10*/  IMAD.IADD R3, R5, 0x1, R3 ;  /* 0x0000000105037824 */ /* 0x000fe200078e0203 */
[----:B------:R-:W4:Y:S01]  /*4a20*/  LDC R11, c[0x0][0x658] ;  /* 0x00019600ff0b7b82 */ /* 0x000f220000000800 */
[----:B0-----:R-:W-:-:S04]  /*4a30*/  ISETP.NE.U32.AND P0, PT, R26, RZ, PT ;  /* 0x000000ff1a00720c */ /* 0x001fc80003f05070 */
[----:B------:R-:W-:-:S03]  /*4a40*/  ISETP.NE.AND.EX P0, PT, R27, RZ, PT, P0 ;  /* 0x000000ff1b00720c */ /* 0x000fc60003f05300 */
[----:B------:R-:W0:Y:S01]  /*4a50*/  LDC R9, c[0x0][0x144] ;  /* 0x00005100ff097b82 */ /* 0x000e220000000800 */
[-C--:B-1----:R-:W-:Y:S01]  /*4a60*/  SHF.R.U64 R10, R4, R6.reuse, R3 ;  /* 0x00000006040a7219 */ /* 0x082fe20000001203 */
[----:B---3--:R-:W-:Y:S01]  /*4a70*/  IMAD.MOV R7, RZ, RZ, -R7 ;  /* 0x000000ffff077224 */ /* 0x008fe200078e0a07 */
[----:B------:R-:W-:Y:S01]  /*4a80*/  SHF.R.U32.HI R3, RZ, R6, R3 ;  /* 0x00000006ff037219 */ /* 0x000fe20000011603 */
[----:B------:R-:W-:-:S04]  /*4a90*/  FMUL R6, R0, UR4 ;  /* 0x0000000400067c20 */ /* 0x000fc80008400000 */
[----:B------:R-:W1:Y:S01]  /*4aa0*/  LDC R21, c[0x0][0x148] ;  /* 0x00005200ff157b82 */ /* 0x000e620000000800 */
[----:B------:R3:W0:Y:S01]  /*4ab0*/  F2I.U32.TRUNC.NTZ R14, R6 ;  /* 0x00000006000e7305 */ /* 0x000622000020f000 */
[-CC-:B--2---:R-:W-:Y:S02]  /*4ac0*/  SHF.R.U64 R13, R10, R8.reuse, R3.reuse ;  /* 0x000000080a0d7219 */ /* 0x184fe40000001203 */
[----:B------:R-:W-:-:S04]  /*4ad0*/  SHF.R.U32.HI R0, RZ, R8, R3 ;  /* 0x00000008ff007219 */ /* 0x000fc80000011603 */
[----:B-----5:R-:W2:Y:S01]  /*4ae0*/  LDC R24, c[0x0][0x648] ;  /* 0x00019200ff187b82 */ /* 0x020ea20000000800 */
[-CC-:B----4-:R-:W-:Y:S02]  /*4af0*/  SHF.R.U64 R15, R13, R11.reuse, R0.reuse ;  /* 0x0000000b0d0f7219 */ /* 0x190fe40000001200 */
[----:B------:R-:W-:-:S03]  /*4b00*/  SHF.R.U32.HI R5, RZ, R11, R0 ;  /* 0x0000000bff057219 */ /* 0x000fc60000011600 */
[----:B------:R-:W-:Y:S02]  /*4b10*/  IMAD.MOV.U32 R4, RZ, RZ, R15 ;  /* 0x000000ffff047224 */ /* 0x000fe400078e000f */
[----:B------:R-:W4:Y:S01]  /*4b20*/  LDC R28, c[0x0][0x638] ;  /* 0x00018e00ff1c7b82 */ /* 0x000f220000000800 */
[----:B0-----:R-:W-:-:S07]  /*4b30*/  IMAD R25, R9, R7, R12 ;  /* 0x0000000709197224 */ /* 0x001fce00078e020c */
[----:B------:R-:W0:Y:S08]  /*4b40*/  LDC R29, c[0x0][0x610] ;  /* 0x00018400ff1d7b82 */ /* 0x000e300000000800 */
[----:B------:R-:W0:Y:S01]  /*4b50*/  LDC R30, c[0x0][0x600] ;  /* 0x00018000ff1e7b82 */ /* 0x000e220000000800 */
[----:B-123--:R-:W-:Y:S05]  /*4b60*/  @!P0 BRA `(.L_x_97) ;  /* 0x0000000000288947 */ /* 0x00efea0003800000 */
[----:B------:R-:W1:Y:S02]  /*4b70*/  LDC R0, c[0x0][0x64c] ;  /* 0x00019300ff007b82 */ /* 0x000e640000000800 */
[----:B-1----:R-:W-:-:S05]  /*4b80*/  IADD3 R3, P0, R15, R0, RZ ;  /* 0x000000000f037210 */ /* 0x002fca0007f1e0ff */
        /* <DEDUP_REMOVED lines=8> */
.L_x_97:
[----:B------:R-:W-:Y:S01]  /*4c10*/  ISETP.NE.AND P0, PT, R2, 0x1, PT ;  /* 0x000000010200780c */ /* 0x000fe20003f05270 */
[----:B------:R-:W-:Y:S01]  /*4c20*/  IMAD.MOV R14, RZ, RZ, -R14 ;  /* 0x000000ffff0e7224 */ /* 0x000fe200078e0a0e */
[----:B------:R-:W-:Y:S02]  /*4c30*/  SHF.R.U64 R3, R4, R24, R5 ;  /* 0x0000001804037219 */ /* 0x000fe40000001205 */
[----:B------:R-:W-:Y:S02]  /*4c40*/  LOP3.LUT R0, R13, R66, RZ, 0xc0, !PT ;  /* 0x000000420d007212 */ /* 0x000fe400078ec0ff */
[----:B------:R-:W-:Y:S01]  /*4c50*/  LOP3.LUT R10, R10, R65, RZ, 0xc0, !PT ;  /* 0x000000410a0a7212 */ /* 0x000fe200078ec0ff */
[----:B------:R-:W-:Y:S02]  /*4c60*/  IMAD.MOV R4, RZ, RZ, -R3 ;  /* 0x000000ffff047224 */ /* 0x000fe400078e0a03 */
[----:B------:R-:W-:Y:S02]  /*4c70*/  IMAD R0, R61, R3, R0 ;  /* 0x000000033d007224 */ /* 0x000fe400078e0200 */
[----:B----4-:R-:W-:-:S02]  /*4c80*/  IMAD R3, R4, R28, R15 ;  /* 0x0000001c04037224 */ /* 0x010fc400078e020f */
[----:B------:R-:W-:Y:S02]  /*4c90*/  @P0 IMAD R25, R21, R14, R20 ;  /* 0x0000000e15190224 */ /* 0x000fe400078e0214 */
[----:B0-----:R-:W-:Y:S02]  /*4ca0*/  IMAD R5, R3, R30, R10 ;  /* 0x0000001e03057224 */ /* 0x001fe400078e020a */
[----:B------:R-:W-:Y:S02]  /*4cb0*/  IMAD R0, R0, R29, R25 ;  /* 0x0000001d00007224 */ /* 0x000fe400078e0219 */
[----:B------:R-:W-:-:S03]  /*4cc0*/  IMAD.MOV.U32 R4, RZ, RZ, 0x1 ;  /* 0x00000001ff047424 */ /* 0x000fc600078e00ff */
[----:B------:R-:W-:Y:S02]  /*4cd0*/  SEL R70, R5, R0, !P0 ;  /* 0x0000000005467207 */ /* 0x000fe40004000000 */
[----:B------:R-:W-:Y:S02]  /*4ce0*/  PRMT R3, R4, 0x7610, R3 ;  /* 0x0000761004037816 */ /* 0x000fe40000000003 */
[----:B------:R-:W-:-:S07]  /*4cf0*/  SEL R0, R0, R5, !P0 ;  /* 0x0000000500007207 */ /* 0x000fce0004000000 */
.L_x_95:
[----:B------:R-:W-:Y:S01]  /*4d00*/  LOP3.LUT P0, RZ, R3, 0xff, RZ, 0xc0, !PT ;  /* 0x000000ff03ff7812 */ /* 0x000fe2000780c0ff */
[----:B------:R-:W-:Y:S01]  /*4d10*/  UIMAD.WIDE.U32 UR4, UR42, -0x33333333, URZ ;  /* 0xcccccccd2a0478a5 */ /* 0x000fe2000f8e003f */
[----:B------:R-:W-:-:S03]  /*4d20*/  IMAD.MOV.U32 R71, RZ, RZ, R0 ;  /* 0x000000ffff477224 */ /* 0x000fc600078e0000 */
[----:B------:R-:W-:-:S04]  /*4d30*/  USHF.R.U32.HI UR4, URZ, 0x2, UR5 ;  /* 0x000000023f047899 */ /* 0x000fc80008011605 */
[----:B------:R-:W-:-:S04]  /*4d40*/  UIMAD UR42, UR4, -0x5, UR42 ;  /* 0xfffffffb042a78a4 */ /* 0x000fc8000f8e022a */
[----:B------:R-:W-:Y:S08]  /*4d50*/  @P0 BRA `(.L_x_98) ;  /* 0xffffffc400d00947 */ /* 0x000ff0000383ffff */
[----:B------:R-:W-:Y:S05]  /*4d60*/  EXIT ;  /* 0x000000000000794d */ /* 0x000fea0003800000 */
.L_x_7:
        /* <DEDUP_REMOVED lines=26> */
.L_x_100:
[----:B------:R-:W0:Y:S01]  /*4f10*/  LDC.64 R30, c[0x0][0x640] ;  /* 0x00019000ff1e7b82 */ /* 0x000e220000000a00 */
[-CC-:B------:R-:W-:Y:S01]  /*4f20*/  SHF.R.U64 R22, R14, R8.reuse, R15.reuse ;  /* 0x000000080e167219 */ /* 0x180fe2000000120f */
[----:B------:R-:W-:Y:S01]  /*4f30*/  IMAD.MOV.U32 R27, RZ, RZ, 0x1 ;  /* 0x00000001ff1b7424 */ /* 0x000fe200078e00ff */
[----:B------:R-:W-:Y:S02]  /*4f40*/  SHF.R.U32.HI R7, RZ, R8, R15 ;  /* 0x00000008ff077219 */ /* 0x000fe4000001160f */
[----:B------:R-:W-:-:S03]  /*4f50*/  IADD3 R13, P0, RZ, -R22, RZ ;  /* 0x80000016ff0d7210 */ /* 0x000fc60007f1e0ff */
[----:B------:R-:W1:Y:S02]  /*4f60*/  LDC R12, c[0x0][0x618] ;  /* 0x00018600ff0c7b82 */ /* 0x000e640000000800 */
[----:B------:R-:W-:Y:S02]  /*4f70*/  IMAD.X R7, RZ, RZ, ~R7, P0 ;  /* 0x000000ffff077224 */ /* 0x000fe400000e0e07 */
[----:B------:R-:W-:-:S04]  /*4f80*/  IMAD.WIDE.U32 R10, R13, R24, R16 ;  /* 0x000000180d0a7225 */ /* 0x000fc800078e0010 */
[----:B------:R-:W2:Y:S01]  /*4f90*/  LDC R14, c[0x0][0x608] ;  /* 0x00018200ff0e7b82 */ /* 0x000ea20000000800 */
[----:B------:R-:W-:-:S04]  /*4fa0*/  IMAD R8, R7, R24, RZ ;  /* 0x0000001807087224 */ /* 0x000fc800078e02ff */
[----:B------:R-:W-:-:S03]  /*4fb0*/  IMAD R7, R13, R25, R8 ;  /* 0x000000190d077224 */ /* 0x000fc600078e0208 */
[----:B------:R-:W3:Y:S01]  /*4fc0*/  LDC R28, c[0x0][0x658] ;  /* 0x00019600ff1c7b82 */ /* 0x000ee20000000800 */
[----:B------:R-:W-:Y:S01]  /*4fd0*/  IMAD.IADD R7, R11, 0x1, R7 ;  /* 0x000000010b077824 */ /* 0x000fe200078e0207 */
[----:B0-----:R-:W-:Y:S01]  /*4fe0*/  ISETP.NE.U32.AND P0, PT, R30, RZ, PT ;  /* 0x000000ff1e00720c */ /* 0x001fe20003f05070 */
[----:B------:R-:W-:-:S03]  /*4ff0*/  IMAD.MOV.U32 R11, RZ, RZ, -0x1 ;  /* 0xffffffffff0b7424 */ /* 0x000fc600078e00ff */
        /* <DEDUP_REMOVED lines=8> */
[-C--:B---3--:R-:W-:Y:S02]  /*5080*/  SHF.L.U32 R10, R11, R28.reuse, RZ ;  /* 0x0000001c0b0a7219 */ /* 0x088fe400000006ff */
[--C-:B------:R-:W-:Y:S02]  /*5090*/  SHF.R.U64 R26, R24, R28, R7.reuse ;  /* 0x0000001c181a7219 */ /* 0x100fe40000001207 */
[----:B------:R-:W-:Y:S02]  /*50a0*/  LOP3.LUT R29, RZ, R10, RZ, 0x33, !PT ;  /* 0x0000000aff1d7212 */ /* 0x000fe400078e33ff */
[----:B------:R-:W-:Y:S01]  /*50b0*/  SHF.R.U32.HI R11, RZ, R28, R7 ;  /* 0x0000001cff0b7219 */ /* 0x000fe20000011607 */
[----:B------:R-:W3:Y:S01]  /*50c0*/  LDC R32, c[0x0][0x610] ;  /* 0x00018400ff207b82 */ /* 0x000ee20000000800 */
[----:B------:R-:W-:Y:S01]  /*50d0*/  IMAD.MOV.U32 R10, RZ, RZ, R26 ;  /* 0x000000ffff0a7224 */ /* 0x000fe200078e001a */
[----:B------:R-:W-:Y:S06]  /*50e0*/  @!P0 BRA `(.L_x_101) ;  /* 0x0000000000288947 */ /* 0x000fec0003800000 */
        /* <DEDUP_REMOVED lines=10> */
.L_x_101:
[----:B------:R-:W-:Y:S02]  /*5190*/  ISETP.NE.AND P0, PT, R2, 0x1, PT ;  /* 0x000000010200780c */ /* 0x000fe40003f05270 */
[----:B-1----:R-:W-:Y:S01]  /*51a0*/  SHF.R.U64 R8, R10, R8, R11 ;  /* 0x000000080a087219 */ /* 0x002fe2000000120b */
[----:B0-----:R-:W-:Y:S01]  /*51b0*/  VIADD R11, R21, 0xffffffff ;  /* 0xffffffff150b7836 */ /* 0x001fe20000000000 */
[----:B------:R-:W-:Y:S02]  /*51c0*/  SHF.L.U32 R27, R27, R28, RZ ;  /* 0x0000001c1b1b7219 */ /* 0x000fe400000006ff */
[----:B------:R-:W-:Y:S01]  /*51d0*/  LOP3.LUT R5, R24, R29, RZ, 0xc0, !PT ;  /* 0x0000001d18057212 */ /* 0x000fe200078ec0ff */
[----:B------:R-:W-:-:S04]  /*51e0*/  IMAD.MOV R7, RZ, RZ, -R8 ;  /* 0x000000ffff077224 */ /* 0x000fc800078e0a08 */
[----:B------:R-:W-:Y:S02]  /*51f0*/  IMAD R5, R27, R8, R5 ;  /* 0x000000081b057224 */ /* 0x000fe400078e0205 */
[----:B------:R-:W-:Y:S01]  /*5200*/  @P0 IMAD R6, R9, R23, R4 ;  /* 0x0000001709060224 */ /* 0x000fe200078e0204 */
[----:B------:R-:W-:Y:S01]  /*5210*/  LOP3.LUT R9, R20, R11, RZ, 0xc0, !PT ;  /* 0x0000000b14097212 */ /* 0x000fe200078ec0ff */
[----:B--2---:R-:W-:Y:S02]  /*5220*/  IMAD R4, R7, R25, R26 ;  /* 0x0000001907047224 */ /* 0x004fe400078e021a */
[----:B---3--:R-:W-:Y:S02]  /*5230*/  IMAD R6, R5, R32, R6 ;  /* 0x0000002005067224 */ /* 0x008fe400078e0206 */
[----:B------:R-:W-:Y:S02]  /*5240*/  IMAD R5, R4, R21, R9 ;  /* 0x0000001504057224 */ /* 0x000fe400078e0209 */
[----:B------:R-:W-:-:S02]  /*5250*/  IMAD.MOV.U32 R8, RZ, RZ, 0x1 ;  /* 0x00000001ff087424 */ /* 0x000fc400078e00ff */
[----:B------:R-:W-:Y:S01]  /*5260*/  IMAD.MOV.U32 R7, RZ, RZ, R22 ;  /* 0x000000ffff077224 */ /* 0x000fe200078e0016 */
[----:B------:R-:W-:Y:S02]  /*5270*/  SEL R21, R5, R6, !P0 ;  /* 0x0000000605157207 */ /* 0x000fe40004000000 */
[----:B------:R-:W-:-:S07]  /*5280*/  SEL R20, R6, R5, !P0 ;  /* 0x0000000506147207 */ /* 0x000fce0004000000 */
.L_x_99:
[----:B------:R-:W-:-:S08]  /*5290*/  NOP ;  /* 0x0000000000007918 */ /* 0x000fd00000000000 */
[----:B------:R-:W0:-:S00]  /*52a0*/  USETMAXREG.DEALLOC.CTAPOOL 0x28 ;  /* 0x00000028000079c8 */ /* 0x000e0000080e0500 */
[----:B0-----:R-:W-:-:S13]  /*52b0*/  ISETP.NE.AND P0, PT, R3, RZ, PT ;  /* 0x000000ff0300720c */ /* 0x001fda0003f05270 */
[----:B------:R-:W-:Y:S05]  /*52c0*/  @P0 EXIT ;  /* 0x000000000000094d */ /* 0x000fea0003800000 */
[----:B------:R-:W-:Y:S01]  /*52d0*/  LOP3.LUT P0, RZ, R8, 0xff, RZ, 0xc0, !PT ;  /* 0x000000ff08ff7812 */ /* 0x000fe2000780c0ff */
[----:B------:R-:W-:Y:S02]  /*52e0*/  IMAD.MOV.U32 R3, RZ, RZ, 0x1 ;  /* 0x00000001ff037424 */ /* 0x000fe400078e00ff */
[----:B------:R-:W-:-:S10]  /*52f0*/  IMAD.MOV.U32 R8, RZ, RZ, RZ ;  /* 0x000000ffff087224 */ /* 0x000fd400078e00ff */
[----:B------:R-:W-:Y:S05]  /*5300*/  @!P0 BRA `(.L_x_102) ;  /* 0x0000000c00588947 */ /* 0x000fea0003800000 */
[----:B------:R-:W0:Y:S01]  /*5310*/  LDC R3, c[0x0][0x28c] ;  /* 0x0000a300ff037b82 */ /* 0x000e220000000800 */
[----:B------:R-:W1:Y:S01]  /*5320*/  S2R R13, SR_CgaCtaId ;  /* 0x00000000000d7919 */ /* 0x000e620000008800 */
[----:B------:R-:W-:Y:S01]  /*5330*/  ULDC UR5, c[0x0][0x658] ;  /* 0x0001960000057ab9 */ /* 0x000fe20000000800 */
[----:B------:R-:W-:Y:S01]  /*5340*/  UMOV UR6, 0xffffffff ;  /* 0xffffffff00067882 */ /* 0x000fe20000000000 */
[----:B------:R-:W-:Y:S01]  /*5350*/  BSSY B0, `(.L_x_102) ;  /* 0x00000d1000007945 */ /* 0x000fe20003800000 */
[----:B------:R-:W-:Y:S01]  /*5360*/  USHF.L.U32 UR6, UR6, UR5, URZ ;  /* 0x0000000506067299 */ /* 0x000fe2000800063f */
[----:B------:R-:W-:Y:S01]  /*5370*/  IMAD.MOV.U32 R10, RZ, RZ, 0x1 ;  /* 0x00000001ff0a7424 */ /* 0x000fe200078e00ff */
[----:B------:R-:W-:Y:S01]  /*5380*/  LOP3.LUT R9, R18, 0x2, RZ, 0xfc, !PT ;  /* 0x0000000212097812 */ /* 0x000fe200078efcff */
[----:B------:R-:W-:Y:S01]  /*5390*/  IMAD.MOV.U32 R8, RZ, RZ, RZ ;  /* 0x000000ffff087224 */ /* 0x000fe200078e00ff */
[----:B------:R-:W-:Y:S01]  /*53a0*/  ULDC UR4, c[0x0][0x600] ;  /* 0x0001800000047ab9 */ /* 0x000fe20000000800 */
[----:B------:R-:W-:Y:S01]  /*53b0*/  UMOV UR7, 0x1 ;  /* 0x0000000100077882 */ /* 0x000fe20000000000 */
[----:B------:R-:W-:-:S02]  /*53c0*/  UIADD3 UR4, UR4, -0x1, URZ ;  /* 0xffffffff04047890 */ /* 0x000fc4000fffe03f */
[----:B------:R-:W-:Y:S02]  /*53d0*/  USHF.L.U32 UR5, UR7, UR5, URZ ;  /* 0x0000000507057299 */ /* 0x000fe4000800063f */
[----:B------:R-:W-:Y:S01]  /*53e0*/  ULOP3.LUT UR6, URZ, UR6, URZ, 0x33, !UPT ;  /* 0x000000063f067292 */ /* 0x000fe2000f8e333f */
[----:B------:R-:W-:Y:S01]  /*53f0*/  ULDC.64 UR30, c[0x0][0x198] ;  /* 0x00006600001e7ab9 */ /* 0x000fe20000000a00 */
[----:B0-----:R-:W-:-:S05]  /*5400*/  VIADD R3, R3, 0x3f ;  /* 0x0000003f03037836 */ /* 0x001fca0000000000 */
[----:B------:R-:W-:-:S04]  /*5410*/  SHF.R.S32.HI R4, RZ, 0x1f, R3 ;  /* 0x0000001fff047819 */ /* 0x000fc80000011403 */
[----:B------:R-:W-:Y:S01]  /*5420*/  LEA.HI R4, R4, R3, RZ, 0x6 ;  /* 0x0000000304047211 */ /* 0x000fe200078f30ff */
[C---:B-1----:R-:W-:Y:S02]  /*5430*/  IMAD.SHL.U32 R12, R13.reuse, 0x20, RZ ;  /* 0x000000200d0c7824 */ /* 0x042fe400078e00ff */
[----:B------:R-:W-:Y:S01]  /*5440*/  IMAD.SHL.U32 R13, R13, 0x400, RZ ;  /* 0x000004000d0d7824 */ /* 0x000fe200078e00ff */
[----:B------:R-:W-:Y:S01]  /*5450*/  SHF.R.S32.HI R11, RZ, 0x6, R4 ;  /* 0x00000006ff0b7819 */ /* 0x000fe20000011404 */
[----:B------:R-:W-:Y:S01]  /*5460*/  IMAD.MOV.U32 R3, RZ, RZ, 0x1 ;  /* 0x00000001ff037424 */ /* 0x000fe200078e00ff */
[----:B------:R-:W-:Y:S02]  /*5470*/  LOP3.LUT R12, R12, 0x20, RZ, 0xc0, !PT ;  /* 0x000000200c0c7812 */ /* 0x000fe400078ec0ff */
[----:B------:R-:W-:Y:S01]  /*5480*/  LOP3.LUT R13, R13, 0x400, RZ, 0xc0, !PT ;  /* 0x000004000d0d7812 */ /* 0x000fe200078ec0ff */
[----:B------:R-:W-:-:S07]  /*5490*/  VIADD R19, R11, 0x1 ;  /* 0x000000010b137836 */ /* 0x000fce0000000000 */
.L_x_113:
[----:B------:R-:W-:-:S03]  /*54a0*/  UMOV UR7, 0xffffffff ;  /* 0xffffffff00077882 */ /* 0x000fc60000000000 */
[----:B------:R-:W-:Y:S05]  /*54b0*/  BRA.DIV UR7, `(.L_x_103) ;  /* 0x0000000e07f87947 */ /* 0x000fea000b800000 */
[----:B------:R-:W-:-:S13]  /*54c0*/  ELECT P6, URZ, PT ;  /* 0x00000000003f782f */ /* 0x000fda00038c0000 */
.L_x_125:
[----:B------:R-:W0:Y:S01]  /*54d0*/  LDC R4, c[0x0][0x28c] ;  /* 0x0000a300ff047b82 */ /* 0x000e220000000800 */
[----:B------:R-:W-:Y:S01]  /*54e0*/  BSSY B1, `(.L_x_104) ;  /* 0x0000044000017945 */ /* 0x000fe20003800000 */
[----:B0-----:R-:W-:-:S13]  /*54f0*/  ISETP.LT.OR P6, PT, R4, 0x1, !P6 ;  /* 0x000000010400780c */ /* 0x001fda00077c1670 */
[----:B------:R-:W-:Y:S05]  /*5500*/  @P6 BRA `(.L_x_105) ;  /* 0x0000000400046947 */ /* 0x000fea0003800000 */
[----:B------:R-:W-:Y:S02]  /*5510*/  IMAD.SHL.U32 R20, R20, 0x80, RZ ;  /* 0x0000008014147824 */ /* 0x000fe400078e00ff */
[----:B------:R-:W-:Y:S02]  /*5520*/  IMAD R21, R21, 0x40, R12 ;  /* 0x0000004015157824 */ /* 0x000fe400078e020c */
[----:B------:R-:W-:Y:S02]  /*5530*/  IMAD.MOV.U32 R22, RZ, RZ, RZ ;  /* 0x000000ffff167224 */ /* 0x000fe400078e00ff */
[----:B------:R-:W-:Y:S02]  /*5540*/  IMAD.MOV.U32 R4, RZ, RZ, R19 ;  /* 0x000000ffff047224 */ /* 0x000fe400078e0013 */
[----:B------:R-:W-:Y:S02]  /*5550*/  IMAD.MOV.U32 R5, RZ, RZ, R3 ;  /* 0x000000ffff057224 */ /* 0x000fe400078e0003 */
[----:B------:R-:W-:-:S07]  /*5560*/  IMAD.MOV.U32 R6, RZ, RZ, R8 ;  /* 0x000000ffff067224 */ /* 0x000fce00078e0008 */
.L_x_108:
[----:B------:R-:W0:Y:S01]  /*5570*/  S2R R15, SR_CgaCtaId ;  /* 0x00000000000f7919 */ /* 0x000e220000008800 */
[----:B------:R-:W-:Y:S02]  /*5580*/  MOV R14, 0x400 ;  /* 0x00000400000e7802 */ /* 0x000fe40000000f00 */
[----:B------:R-:W-:Y:S02]  /*5590*/  ISETP.NE.AND P1, PT, R0, RZ, PT ;  /* 0x000000ff0000720c */ /* 0x000fe40003f25270 */
[----:B0-----:R-:W-:Y:S02]  /*55a0*/  LEA R25, R15, R14, 0x18 ;  /* 0x0000000e0f197211 */ /* 0x001fe400078ec0ff */
[----:B------:R-:W-:-:S09]  /*55b0*/  SHF.L.U32 R14, R5, 0x1f, RZ ;  /* 0x0000001f050e7819 */ /* 0x000fd200000006ff */
[----:B------:R-:W0:Y:S01]  /*55c0*/  @!P1 LDC R15, c[0x0][0x500] ;  /* 0x00014000ff0f9b82 */ /* 0x000e220000000800 */
[----:B------:R-:W-:-:S04]  /*55d0*/  IMAD R23, R6, 0x8, R25 ;  /* 0x0000000806177824 */ /* 0x000fc800078e0219 */
[----:B------:R-:W1:Y:S02]  /*55e0*/  SYNCS.PHASECHK.TRANS64.TRYWAIT P0, [R23+URZ+0x28], R14 ;  /* 0x0000280e170075a7 */ /* 0x000e64000800017f */
[----:B-1----:R-:W-:Y:S05]  /*55f0*/  @!P0 BRA `(.L_x_106) ;  /* 0x0000000c00c88947 */ /* 0x002fea0003800000 */
.L_x_126:
[----:B-1----:R-:W-:Y:S01]  /*5600*/  PRMT R14, R9, 0x9910, RZ ;  /* 0x00009910090e7816 */ /* 0x002fe200000000ff */
[----:B0-----:R0:W-:Y:S03]  /*5610*/  @!P1 SYNCS.ARRIVE.TRANS64 RZ, [R23+URZ], R15 ;  /* 0x0000000f17ff99a7 */ /* 0x0011e6000800003f */
[----:B------:R-:W-:-:S13]  /*5620*/  ISETP.NE.AND P0, PT, R14, 0x2, PT ;  /* 0x000000020e00780c */ /* 0x000fda0003f05270 */
[----:B0-----:R-:W-:Y:S05]  /*5630*/  @P0 BRA `(.L_x_107) ;  /* 0x0000000000040947 */ /* 0x001fea0003800000 */
[----:B------:R-:W-:Y:S01]  /*5640*/  BPT.TRAP 0x1 ;  /* 0x000000040000795c */ /* 0x000fe20000300000 */
.L_x_107:
[----:B------:R-:W-:Y:S01]  /*5650*/  IMAD R14, R6, 0x8000, R25 ;  /* 0x00008000060e7824 */ /* 0x000fe200078e0219 */
[----:B------:R-:W-:Y:S01]  /*5660*/  R2UR UR34, R22 ;  /* 0x00000000162272ca */ /* 0x000fe200000e0000 */
[----:B------:R-:W-:Y:S01]  /*5670*/  VIADD R4, R4, 0xffffffff ;  /* 0xffffffff04047836 */ /* 0x000fe20000000000 */
[----:B------:R-:W-:Y:S01]  /*5680*/  R2UR UR33, R23 ;  /* 0x00000000172172ca */ /* 0x000fe200000e0000 */
[----:B------:R-:W-:Y:S01]  /*5690*/  UIADD3 UR14, UP0, UR30, 0xf0, URZ ;  /* 0x000000f01e0e7890 */ /* 0x000fe2000ff1e03f */
[----:B------:R-:W-:Y:S01]  /*56a0*/  R2UR UR24, R14 ;  /* 0x000000000e1872ca */ /* 0x000fe200000e0000 */
[----:B------:R-:W-:Y:S01]  /*56b0*/  IMAD R14, R6, 0x1000, R13 ;  /* 0x00001000060e7824 */ /* 0x000fe200078e020d */
[----:B------:R-:W-:Y:S01]  /*56c0*/  R2UR UR36, R7 ;  /* 0x00000000072472ca */ /* 0x000fe200000e0000 */
[----:B------:R-:W-:Y:S01]  /*56d0*/  UIADD3 UR42, UP1, UR30, 0x1f0, URZ ;  /* 0x000001f01e2a7890 */ /* 0x000fe2000ff3e03f */
[----:B------:R-:W-:Y:S01]  /*56e0*/  R2UR UR35, R20 ;  /* 0x00000000142372ca */ /* 0x000fe200000e0000 */
[----:B------:R-:W-:Y:S01]  /*56f0*/  IMAD R14, R14, 0x4, R25 ;  /* 0x000000040e0e7824 */ /* 0x000fe200078e0219 */
[----:B------:R-:W-:Y:S01]  /*5700*/  R2UR UR19, R21 ;  /* 0x00000000151372ca */ /* 0x000fe200000e0000 */
[----:B------:R-:W-:Y:S01]  /*5710*/  UIADD3.X UR15, URZ, UR31, URZ, UP0, !UPT ;  /* 0x0000001f3f0f7290 */ /* 0x000fe200087fe43f */
[----:B------:R-:W-:Y:S01]  /*5720*/  ISETP.GT.AND P1, PT, R4, 0x1, PT ;  /* 0x000000010400780c */ /* 0x000fe20003f24270 */
[----:B------:R-:W-:Y:S01]  /*5730*/  UIADD3 UR26, UR34, 0x20, URZ ;  /* 0x00000020221a7890 */ /* 0x000fe2000fffe03f */
[----:B------:R-:W-:Y:S01]  /*5740*/  R2UR UR8, R14 ;  /* 0x000000000e0872ca */ /* 0x000fe200000e0000 */
[----:B------:R-:W-:Y:S01]  /*5750*/  UIADD3.X UR43, URZ, UR31, URZ, UP1, !UPT ;  /* 0x0000001f3f2b7290 */ /* 0x000fe20008ffe43f */
[----:B------:R-:W-:Y:S01]  /*5760*/  VIADD R6, R6, 0x1 ;  /* 0x0000000106067836 */ /* 0x000fe20000000000 */
[----:B------:R-:W-:Y:S01]  /*5770*/  UIADD3 UR32, UR24, 0x100, URZ ;  /* 0x0000010018207890 */ /* 0x000fe2000fffe03f */
[----:B------:R-:W-:Y:S01]  /*5780*/  VIADD R22, R22, 0x40 ;  /* 0x0000004016167836 */ /* 0x000fe20000000000 */
[----:B------:R-:W-:Y:S01]  /*5790*/  UIADD3 UR24, UR24, 0x4100, URZ ;  /* 0x0000410018187890 */ /* 0x000fe2000fffe03f */
[----:B------:R-:W-:Y:S01]  /*57a0*/  UMOV UR22, 0x0 ;  /* 0x0000000000167882 */ /* 0x000fe20000000000 */
[----:B------:R-:W-:Y:S01]  /*57b0*/  UMOV UR23, 0x10000000 ;  /* 0x1000000000177882 */ /* 0x000fe20000000000 */
[----:B------:R-:W-:Y:S01]  /*57c0*/  ISETP.NE.AND P0, PT, R6, 0x5, PT ;  /* 0x000000050600780c */ /* 0x000fe20003f05270 */
[----:B------:R-:W-:Y:S01]  /*57d0*/  UMOV UR25, UR33 ;  /* 0x0000002100197c82 */ /* 0x000fe20008000000 */
[----:B------:R-:W-:Y:S01]  /*57e0*/  UMOV UR28, UR36 ;  /* 0x00000024001c7c82 */ /* 0x000fe20008000000 */
[----:B------:R-:W-:-:S02]  /*57f0*/  UMOV UR27, UR35 ;  /* 0x00000023001b7c82 */ /* 0x000fc40008000000 */
[----:B------:R-:W-:Y:S01]  /*5800*/  UIADD3 UR16, UR8, 0x28100, URZ ;  /* 0x0002810008107890 */ /* 0x000fe2000fffe03f */
[----:B------:R0:W-:Y:S01]  /*5810*/  UTMALDG.3D [UR32], [UR14], desc[UR22] ;  /* 0x000016200e0075b4 */ /* 0x0001e20008011000 */
[----:B------:R-:W-:Y:S01]  /*5820*/  UIADD3 UR8, UR8, 0x2a100, URZ ;  /* 0x0002a10008087890 */ /* 0x000fe2000fffe03f */
[----:B------:R-:W-:Y:S01]  /*5830*/  SEL R14, RZ, 0x1, P0 ;  /* 0x00000001ff0e7807 */ /* 0x000fe20000000000 */
[----:B------:R-:W-:Y:S01]  /*5840*/  UMOV UR7, 0x30000 ;  /* 0x0003000000077882 */ /* 0x000fe20000000000 */
[----:B------:R-:W-:Y:S01]  /*5850*/  UMOV UR17, UR33 ;  /* 0x0000002100117c82 */ /* 0x000fe20008000000 */
[----:B------:R-:W-:Y:S01]  /*5860*/  UMOV UR18, UR34 ;  /* 0x0000002200127c82 */ /* 0x000fe20008000000 */
[----:B------:R-:W-:Y:S01]  /*5870*/  UMOV UR20, UR36 ;  /* 0x0000002400147c82 */ /* 0x000fe20008000000 */
[----:B------:R-:W-:Y:S01]  /*5880*/  UMOV UR9, UR33 ;  /* 0x0000002100097c82 */ /* 0x000fe20008000000 */
[----:B------:R-:W-:Y:S01]  /*5890*/  UMOV UR11, UR19 ;  /* 0x00000013000b7c82 */ /* 0x000fe20008000000 */
[----:B------:R-:W-:Y:S01]  /*58a0*/  UMOV UR12, UR36 ;  /* 0x00000024000c7c82 */ /* 0x000fe20008000000 */
[----:B------:R0:W-:Y:S01]  /*58b0*/  UTMALDG.3D [UR24], [UR14], desc[UR22] ;  /* 0x000016180e0075b4 */ /* 0x0001e20008011000 */
[----:B------:R-:W-:Y:S01]  /*58c0*/  UMOV UR10, UR26 ;  /* 0x0000001a000a7c82 */ /* 0x000fe20008000000 */
[----:B------:R-:W-:-:S02]  /*58d0*/  LOP3.LUT R5, R5, R14, RZ, 0x3c, !PT ;  /* 0x0000000e05057212 */ /* 0x000fc400078e3cff */
[----:B------:R-:W-:Y:S01]  /*58e0*/  SEL R6, R6, RZ, P0 ;  /* 0x000000ff06067207 */ /* 0x000fe20000000000 */
[----:B------:R0:W-:Y:S01]  /*58f0*/  UTMALDG.3D.MULTICAST [UR16], [UR42], UR7, desc[UR22] ;  /* 0x000016102a0073b4 */ /* 0x0001e20008011807 */
[----:B------:R0:W-:Y:S02]  /*5900*/  UTMALDG.3D.MULTICAST [UR8], [UR42], UR7, desc[UR22] ;  /* 0x000016082a0073b4 */ /* 0x0001e40008011807 */
[----:B0-----:R-:W-:Y:S05]  /*5910*/  @P1 BRA `(.L_x_108) ;  /* 0xfffffffc00141947 */ /* 0x001fea000383ffff */
.L_x_105:
[----:B------:R-:W-:Y:S05]  /*5920*/  BSYNC B1 ;  /* 0x0000000000017941 */ /* 0x000fea0003800000 */
.L_x_104:
[----:B------:R-:W-:Y:S01]  /*5930*/  LOP3.LUT P1, RZ, R10, 0xff, RZ, 0xc0, !PT ;  /* 0x000000ff0aff7812 */ /* 0x000fe2000782c0ff */
[C---:B------:R-:W-:Y:S01]  /*5940*/  IMAD.IADD R7, R11.reuse, 0x1, R8 ;  /* 0x000000010b077824 */ /* 0x040fe200078e0208 */
[----:B------:R-:W-:Y:S01]  /*5950*/  ULDC.64 UR8, c[0x0][0x650] ;  /* 0x0001940000087ab9 */ /* 0x000fe20000000a00 */
[----:B------:R-:W-:Y:S01]  /*5960*/  ISETP.GE.U32.AND P2, PT, R11, 0x5, PT ;  /* 0x000000050b00780c */ /* 0x000fe20003f46070 */
[----:B------:R-:W-:Y:S01]  /*5970*/  BSSY B1, `(.L_x_109) ;  /* 0x000006c000017945 */ /* 0x000fe20003800000 */
[----:B------:R-:W-:Y:S01]  /*5980*/  IMAD.MOV.U32 R20, RZ, RZ, -0x1 ;  /* 0xffffffffff147424 */ /* 0x000fe200078e00ff */
[----:B------:R-:W-:Y:S01]  /*5990*/  ISETP.GT.U32.AND P0, PT, R7, 0x4, PT ;  /* 0x000000040700780c */ /* 0x000fe20003f04070 */
[----:B------:R-:W-:Y:S01]  /*59a0*/  IMAD.MOV.U32 R21, RZ, RZ, -0x1 ;  /* 0xffffffffff157424 */ /* 0x000fe200078e00ff */
[----:B------:R-:W-:Y:S02]  /*59b0*/  PRMT R10, RZ, 0x7610, R10 ;  /* 0x00007610ff0a7816 */ /* 0x000fe4000000000a */
[----:B------:R-:W-:-:S03]  /*59c0*/  ISETP.LT.U32.AND P0, PT, R11, 0x5, P0 ;  /* 0x000000050b00780c */ /* 0x000fc60000701070 */
[----:B------:R-:W0:Y:S01]  /*59d0*/  @P1 S2R R5, SR_CgaCtaId ;  /* 0x0000000000051919 */ /* 0x000e220000008800 */
[----:B------:R-:W-:-:S04]  /*59e0*/  @P1 MOV R4, 0x400 ;  /* 0x0000040000041802 */ /* 0x000fc80000000f00 */
[----:B0-----:R-:W-:Y:S01]  /*59f0*/  @P1 LEA R6, R5, R4, 0x18 ;  /* 0x0000000405061211 */ /* 0x001fe200078ec0ff */
[----:B------:R-:W-:Y:S01]  /*5a00*/  IMAD.WIDE.U32 R4, R7, -0x33333333, RZ ;  /* 0xcccccccd07047825 */ /* 0x000fe200078e00ff */
[----:B------:R-:W-:Y:S02]  /*5a10*/  SEL R4, RZ, 0x1, !P0 ;  /* 0x00000001ff047807 */ /* 0x000fe40004000000 */
[----:B------:R0:W-:Y:S01]  /*5a20*/  @P1 SYNCS.ARRIVE.TRANS64.A1T0 RZ, [R6+URZ+0x68], RZ ;  /* 0x000068ff06ff19a7 */ /* 0x0001e2000810003f */
[----:B------:R-:W-:Y:S02]  /*5a30*/  IADD3 R16, P1, R16, UR38, RZ ;  /* 0x0000002610107c10 */ /* 0x000fe4000ff3e0ff */
[----:B------:R-:W-:Y:S02]  /*5a40*/  LOP3.LUT R3, R3, R4, RZ, 0x3c, !PT ;  /* 0x0000000403037212 */ /* 0x000fe400078e3cff */
[----:B------:R-:W-:Y:S02]  /*5a50*/  IADD3.X R17, R17, UR41, RZ, P1, !PT ;  /* 0x0000002911117c10 */ /* 0x000fe40008ffe4ff */
[----:B------:R-:W-:-:S02]  /*5a60*/  ISETP.GE.U32.AND P0, PT, R16, UR8, PT ;  /* 0x0000000810007c0c */ /* 0x000fc4000bf06070 */
[----:B0-----:R-:W-:Y:S02]  /*5a70*/  SHF.R.U32.HI R6, RZ, 0x2, R5 ;  /* 0x00000002ff067819 */ /* 0x001fe40000011605 */
[----:B------:R-:W-:Y:S02]  /*5a80*/  ISETP.GE.U32.AND.EX P0, PT, R17, UR9, PT, P0 ;  /* 0x0000000911007c0c */ /* 0x000fe4000bf06100 */
[----:B------:R-:W-:Y:S01]  /*5a90*/  @P2 LOP3.LUT R3, R3, 0x1, R6, 0x78, !PT ;  /* 0x0000000103032812 */ /* 0x000fe200078e7806 */
[----:B------:R-:W-:Y:S01]  /*5aa0*/  IMAD R8, R6, -0x5, R7 ;  /* 0xfffffffb06087824 */ /* 0x000fe200078e0207 */
[----:B------:R-:W-:Y:S01]  /*5ab0*/  PRMT R4, RZ, 0x7610, R4 ;  /* 0x00007610ff047816 */ /* 0x000fe20000000004 */
[----:B------:R-:W-:-:S08]  /*5ac0*/  IMAD.MOV.U32 R7, RZ, RZ, -0x1 ;  /* 0xffffffffff077424 */ /* 0x000fd000078e00ff */
[----:B------:R-:W-:Y:S05]  /*5ad0*/  @P0 BRA `(.L_x_110) ;  /* 0x0000000400540947 */ /* 0x000fea0003800000 */
[----:B------:R-:W0:Y:S01]  /*5ae0*/  S2R R15, SR_CTAID.X ;  /* 0x00000000000f7919 */ /* 0x000e220000002500 */
[----:B------:R-:W-:Y:S01]  /*5af0*/  ULDC.64 UR8, c[0x0][0x628] ;  /* 0x00018a0000087ab9 */ /* 0x000fe20000000a00 */
[----:B------:R-:W-:Y:S01]  /*5b00*/  ULDC UR10, c[0x0][0x630] ;  /* 0x00018c00000a7ab9 */ /* 0x000fe20000000800 */
[----:B------:R-:W-:Y:S01]  /*5b10*/  ISETP.NE.U32.AND P0, PT, RZ, UR8, PT ;  /* 0x00000008ff007c0c */ /* 0x000fe2000bf05070 */
[----:B------:R-:W1:Y:S01]  /*5b20*/  S2R R20, SR_CTAID.Y ;  /* 0x0000000000147919 */ /* 0x000e620000002600 */
[----:B------:R-:W-:Y:S01]  /*5b30*/  ULDC UR11, c[0x0][0x150] ;  /* 0x00005400000b7ab9 */ /* 0x000fe20000000800 */
[----:B------:R-:W-:Y:S01]  /*5b40*/  IMAD.MOV.U32 R4, RZ, RZ, R16 ;  /* 0x000000ffff047224 */ /* 0x000fe200078e0010 */
[----:B------:R-:W-:Y:S01]  /*5b50*/  ISETP.NE.AND.EX P0, PT, RZ, UR9, PT, P0 ;  /* 0x00000009ff007c0c */ /* 0x000fe2000bf05300 */
[----:B------:R-:W-:Y:S01]  /*5b60*/  IMAD.MOV.U32 R5, RZ, RZ, R17 ;  /* 0x000000ffff057224 */ /* 0x000fe200078e0011 */
[----:B0-----:R-:W-:-:S11]  /*5b70*/  I2FP.F32.U32 R22, R15 ;  /* 0x0000000f00167245 */ /* 0x001fd60000201000 */
[----:B------:R-:W-:Y:S05]  /*5b80*/  @!P0 BRA `(.L_x_111) ;  /* 0x0000000000288947 */ /* 0x000fea0003800000 */
[----:B------:R-:W-:Y:S02]  /*5b90*/  ULDC UR7, c[0x0][0x634] ;  /* 0x00018d0000077ab9 */ /* 0x000fe40000000800 */
[----:B------:R-:W-:-:S05]  /*5ba0*/  IADD3 R5, P0, R16, UR7, RZ ;  /* 0x0000000710057c10 */ /* 0x000fca000ff1e0ff */
[----:B------:R-:W-:-:S04]  /*5bb0*/  IMAD.X R21, RZ, RZ, R17, P0 ;  /* 0x000000ffff157224 */ /* 0x000fc800000e0611 */
[----:B------:R-:W-:-:S04]  /*5bc0*/  IMAD.WIDE.U32 R6, R21, UR8, RZ ;  /* 0x0000000815067c25 */ /* 0x000fc8000f8e00ff */
[----:B------:R-:W-:-:S04]  /*5bd0*/  IMAD.WIDE.U32 R6, P0, R5, UR9, R6 ;  /* 0x0000000905067c25 */ /* 0x000fc8000f800006 */
[----:B------:R-:W-:-:S04]  /*5be0*/  IMAD.WIDE.U32 R4, R5, UR8, RZ ;  /* 0x0000000805047c25 */ /* 0x000fc8000f8e00ff */
[----:B------:R-:W-:Y:S01]  /*5bf0*/  IMAD.MOV.U32 R4, RZ, RZ, R7 ;  /* 0x000000ffff047224 */ /* 0x000fe200078e0007 */
[----:B------:R-:W-:Y:S01]  /*5c00*/  IADD3 RZ, P1, R5, R6, RZ ;  /* 0x0000000605ff7210 */ /* 0x000fe20007f3e0ff */
[----:B------:R-:W-:-:S04]  /*5c10*/  IMAD.X R5, RZ, RZ, RZ, P0 ;  /* 0x000000ffff057224 */ /* 0x000fc800000e06ff */
[----:B------:R-:W-:-:S08]  /*5c20*/  IMAD.WIDE.U32.X R4, R21, UR9, R4, P1 ;  /* 0x0000000915047c25 */ /* 0x000fd000088e0404 */
.L_x_111:
[--C-:B------:R-:W-:Y:S01]  /*5c30*/  SHF.R.U64 R14, R4, UR10, R5.reuse ;  /* 0x0000000a040e7c19 */ /* 0x100fe20008001205 */
[----:B------:R-:W-:Y:S01]  /*5c40*/  FMUL R22, R22, UR11 ;  /* 0x0000000b16167c20 */ /* 0x000fe20008400000 */
[----:B------:R-:W-:Y:S01]  /*5c50*/  SHF.R.U32.HI R4, RZ, UR10, R5 ;  /* 0x0000000aff047c19 */ /* 0x000fe20008011605 */
[----:B------:R-:W0:Y:S01]  /*5c60*/  LDC R6, c[0x0][0x144] ;  /* 0x00005100ff067b82 */ /* 0x000e220000000800 */
[----:B------:R-:W-:Y:S01]  /*5c70*/  IADD3 R5, P0, RZ, -R14, RZ ;  /* 0x8000000eff057210 */ /* 0x000fe20007f1e0ff */
[----:B------:R-:W-:Y:S01]  /*5c80*/  ULDC UR7, c[0x0][0x154] ;  /* 0x0000550000077ab9 */ /* 0x000fe20000000800 */
[----:B-1----:R-:W-:Y:S01]  /*5c90*/  I2FP.F32.U32 R7, R20 ;  /* 0x0000001400077245 */ /* 0x002fe20000201000 */
[----:B------:R-:W1:Y:S01]  /*5ca0*/  F2I.U32.TRUNC.NTZ R22, R22 ;  /* 0x0000001600167305 */ /* 0x000e62000020f000 */
[----:B------:R-:W-:Y:S01]  /*5cb0*/  ULDC.64 UR8, c[0x0][0x620] ;  /* 0x0001880000087ab9 */ /* 0x000fe20000000a00 */
[----:B------:R-:W-:Y:S01]  /*5cc0*/  IMAD.X R4, RZ, RZ, ~R4, P0 ;  /* 0x000000ffff047224 */ /* 0x000fe200000e0e04 */
[----:B------:R-:W-:Y:S01]  /*5cd0*/  ISETP.NE.AND P2, PT, R2, 0x1, PT ;  /* 0x000000010200780c */ /* 0x000fe20003f45270 */
[----:B------:R-:W-:Y:S01]  /*5ce0*/  FMUL R23, R7, UR7 ;  /* 0x0000000707177c20 */ /* 0x000fe20008400000 */
[----:B------:R-:W2:Y:S01]  /*5cf0*/  LDC R25, c[0x0][0x148] ;  /* 0x00005200ff197b82 */ /* 0x000ea20000000800 */
[----:B------:R-:W-:Y:S01]  /*5d00*/  IMAD R4, R4, UR8, RZ ;  /* 0x0000000804047c24 */ /* 0x000fe2000f8e02ff */
[----:B------:R-:W-:-:S03]  /*5d10*/  ULDC UR7, c[0x0][0x618] ;  /* 0x0001860000077ab9 */ /* 0x000fc60000000800 */
[----:B------:R-:W3:Y:S01]  /*5d20*/  F2I.U32.TRUNC.NTZ R23, R23 ;  /* 0x0000001700177305 */ /* 0x000ee2000020f000 */
[C---:B------:R-:W-:Y:S02]  /*5d30*/  IMAD R7, R5.reuse, UR9, R4 ;  /* 0x0000000905077c24 */ /* 0x040fe4000f8e0204 */
[----:B------:R-:W-:Y:S01]  /*5d40*/  IMAD.WIDE.U32 R4, R5, UR8, R16 ;  /* 0x0000000805047c25 */ /* 0x000fe2000f8e0010 */
[----:B------:R-:W-:Y:S02]  /*5d50*/  ULDC.64 UR8, c[0x0][0x640] ;  /* 0x0001900000087ab9 */ /* 0x000fe40000000a00 */
[----:B------:R-:W-:Y:S01]  /*5d60*/  ISETP.NE.U32.AND P0, PT, RZ, UR8, PT ;  /* 0x00000008ff007c0c */ /* 0x000fe2000bf05070 */
[----:B------:R-:W-:Y:S02]  /*5d70*/  IMAD.IADD R5, R5, 0x1, R7 ;  /* 0x0000000105057824 */ /* 0x000fe400078e0207 */
[----:B-1----:R-:W-:Y:S01]  /*5d80*/  IMAD.MOV R22, RZ, RZ, -R22 ;  /* 0x000000ffff167224 */ /* 0x002fe200078e0a16 */
[----:B------:R-:W-:-:S02]  /*5d90*/  ISETP.NE.AND.EX P0, PT, RZ, UR9, PT, P0 ;  /* 0x00000009ff007c0c */ /* 0x000fc4000bf05300 */
[----:B------:R-:W-:Y:S01]  /*5da0*/  SHF.R.U64 R21, R4, UR7, R5 ;  /* 0x0000000704157c19 */ /* 0x000fe20008001205 */
[----:B0-----:R-:W-:Y:S01]  /*5db0*/  IMAD R15, R6, R22, R15 ;  /* 0x00000016060f7224 */ /* 0x001fe200078e020f */
[----:B------:R-:W-:Y:S01]  /*5dc0*/  SHF.R.U32.HI R4, RZ, UR7, R5 ;  /* 0x00000007ff047c19 */ /* 0x000fe20008011605 */
[----:B------:R-:W-:Y:S01]  /*5dd0*/  ULDC UR7, c[0x0][0x608] ;  /* 0x0001820000077ab9 */ /* 0x000fe20000000800 */
[----:B---3--:R-:W-:Y:S02]  /*5de0*/  IMAD.MOV R6, RZ, RZ, -R23 ;  /* 0x000000ffff067224 */ /* 0x008fe400078e0a17 */
[--C-:B------:R-:W-:Y:S02]  /*5df0*/  SHF.R.U64 R22, R21, UR7, R4.reuse ;  /* 0x0000000715167c19 */ /* 0x100fe40008001204 */
[----:B------:R-:W-:Y:S01]  /*5e00*/  SHF.R.U32.HI R5, RZ, UR7, R4 ;  /* 0x00000007ff057c19 */ /* 0x000fe20008011604 */
[----:B------:R-:W-:Y:S01]  /*5e10*/  ULDC UR7, c[0x0][0x658] ;  /* 0x0001960000077ab9 */ /* 0x000fe20000000800 */
[----:B--2---:R-:W-:-:S02]  /*5e20*/  @P2 IMAD R15, R25, R6, R20 ;  /* 0x00000006190f2224 */ /* 0x004fc400078e0214 */
[--C-:B------:R-:W-:Y:S02]  /*5e30*/  SHF.R.U64 R20, R22, UR7, R5.reuse ;  /* 0x0000000716147c19 */ /* 0x100fe40008001205 */
[----:B------:R-:W-:-:S03]  /*5e40*/  SHF.R.U32.HI R23, RZ, UR7, R5 ;  /* 0x00000007ff177c19 */ /* 0x000fc60008011605 */
[----:B------:R-:W-:Y:S02]  /*5e50*/  IMAD.MOV.U32 R6, RZ, RZ, R20 ;  /* 0x000000ffff067224 */ /* 0x000fe400078e0014 */
[----:B------:R-:W-:Y:S01]  /*5e60*/  IMAD.MOV.U32 R5, RZ, RZ, R23 ;  /* 0x000000ffff057224 */ /* 0x000fe200078e0017 */
[----:B------:R-:W-:Y:S06]  /*5e70*/  @!P0 BRA `(.L_x_112) ;  /* 0x00000000002c8947 */ /* 0x000fec0003800000 */
        /* <DEDUP_REMOVED lines=9> */
[----:B------:R-:W-:-:S04]  /*5f10*/  IMAD.WIDE.U32.X R4, R23, UR9, R4, P1 ;  /* 0x0000000917047c25 */ /* 0x000fc800088e0404 */
[----:B------:R-:W-:-:S07]  /*5f20*/  IMAD.MOV.U32 R6, RZ, RZ, R4 ;  /* 0x000000ffff067224 */ /* 0x000fce00078e0004 */
.L_x_112:
[----:B------:R-:W-:Y:S01]  /*5f30*/  ULDC UR7, c[0x0][0x648] ;  /* 0x0001920000077ab9 */ /* 0x000fe20000000800 */
[----:B------:R-:W-:Y:S01]  /*5f40*/  LOP3.LUT R4, R22, UR6, RZ, 0xc0, !PT ;  /* 0x0000000616047c12 */ /* 0x000fe2000f8ec0ff */
[----:B------:R-:W-:Y:S01]  /*5f50*/  ULDC UR8, c[0x0][0x610] ;  /* 0x0001840000087ab9 */ /* 0x000fe20000000800 */
[----:B------:R-:W-:Y:S01]  /*5f60*/  SHF.R.U64 R5, R6, UR7, R5 ;  /* 0x0000000706057c19 */ /* 0x000fe20008001205 */
[----:B------:R-:W-:Y:S01]  /*5f70*/  ULDC UR7, c[0x0][0x638] ;  /* 0x00018e0000077ab9 */ /* 0x000fe20000000800 */
[----:B------:R-:W-:-:S03]  /*5f80*/  LOP3.LUT R21, R21, UR4, RZ, 0xc0, !PT ;  /* 0x0000000415157c12 */ /* 0x000fc6000f8ec0ff */
[----:B------:R-:W-:Y:S02]  /*5f90*/  IMAD.MOV R7, RZ, RZ, -R5 ;  /* 0x000000ffff077224 */ /* 0x000fe400078e0a05 */
[----:B------:R-:W-:Y:S02]  /*5fa0*/  IMAD R4, R5, UR5, R4 ;  /* 0x0000000505047c24 */ /* 0x000fe4000f8e0204 */
[----:B------:R-:W-:Y:S01]  /*5fb0*/  IMAD R20, R7, UR7, R20 ;  /* 0x0000000707147c24 */ /* 0x000fe2000f8e0214 */
[----:B------:R-:W-:Y:S01]  /*5fc0*/  ULDC UR7, c[0x0][0x600] ;  /* 0x0001800000077ab9 */ /* 0x000fe20000000800 */
[----:B------:R-:W-:Y:S02]  /*5fd0*/  IMAD R15, R4, UR8, R15 ;  /* 0x00000008040f7c24 */ /* 0x000fe4000f8e020f */
[----:B------:R-:W-:Y:S02]  /*5fe0*/  IMAD R20, R20, UR7, R21 ;  /* 0x0000000714147c24 */ /* 0x000fe4000f8e0215 */
[----:B------:R-:W-:-:S02]  /*5ff0*/  IMAD.MOV.U32 R4, RZ, RZ, 0x1 ;  /* 0x00000001ff047424 */ /* 0x000fc400078e00ff */
[----:B------:R-:W-:Y:S01]  /*6000*/  IMAD.MOV.U32 R7, RZ, RZ, R14 ;  /* 0x000000ffff077224 */ /* 0x000fe200078e000e */
[----:B------:R-:W-:Y:S02]  /*6010*/  SEL R21, R20, R15, !P2 ;  /* 0x0000000f14157207 */ /* 0x000fe40005000000 */
[----:B------:R-:W-:-:S07]  /*6020*/  SEL R20, R15, R20, !P2 ;  /* 0x000000140f147207 */ /* 0x000fce0005000000 */
.L_x_110:
[----:B------:R-:W-:Y:S05]  /*6030*/  BSYNC B1 ;  /* 0x0000000000017941 */ /* 0x000fea0003800000 */
.L_x_109:
[----:B------:R-:W-:-:S13]  /*6040*/  LOP3.LUT P0, RZ, R4, 0xff, RZ, 0xc0, !PT ;  /* 0x000000ff04ff7812 */ /* 0x000fda000780c0ff */
[----:B------:R-:W-:Y:S05]  /*6050*/  @P0 BRA `(.L_x_113) ;  /* 0xfffffff400100947 */ /* 0x000fea000383ffff */
[----:B------:R-:W-:Y:S05]  /*6060*/  BSYNC B0 ;  /* 0x0000000000007941 */ /* 0x000fea0003800000 */
.L_x_102:
[----:B------:R-:W-:-:S03]  /*6070*/  UMOV UR7, 0xffffffff ;  /* 0xffffffff00077882 */ /* 0x000fc60000000000 */
[----:B------:R-:W-:Y:S05]  /*6080*/  BRA.DIV UR7, `(.L_x_114) ;  /* 0x0000000607387947 */ /* 0x000fea000b800000 */
[----:B------:R-:W-:-:S13]  /*6090*/  ELECT P6, URZ, PT ;  /* 0x00000000003f782f */ /* 0x000fda00038c0000 */
.L_x_129:
[----:B------:R-:W-:Y:S04]  /*60a0*/  BSSY B0, `(.L_x_115) ;  /* 0x0000034000007945 */ /* 0x000fe80003800000 */
[----:B------:R-:W-:Y:S05]  /*60b0*/  @!P6 BRA `(.L_x_116) ;  /* 0x0000000000c8e947 */ /* 0x000fea0003800000 */
[----:B------:R-:W-:-:S04]  /*60c0*/  LOP3.LUT R18, R18, 0x2, RZ, 0xfc, !PT ;  /* 0x0000000212127812 */ /* 0x000fc800078efcff */
[----:B------:R-:W-:-:S13]  /*60d0*/  ISETP.NE.AND P0, PT, R18, 0x3, PT ;  /* 0x000000031200780c */ /* 0x000fda0003f05270 */
[----:B------:R-:W-:Y:S05]  /*60e0*/  @!P0 BRA `(.L_x_117) ;  /* 0x0000000000048947 */ /* 0x000fea0003800000 */
[----:B------:R-:W-:Y:S01]  /*60f0*/  BPT.TRAP 0x1 ;  /* 0x000000040000795c */ /* 0x000fe20000300000 */
.L_x_117:
[----:B------:R-:W0:Y:S01]  /*6100*/  S2R R5, SR_CgaCtaId ;  /* 0x0000000000057919 */ /* 0x000e220000008800 */
[----:B------:R-:W-:Y:S02]  /*6110*/  MOV R0, 0x400 ;  /* 0x0000040000007802 */ /* 0x000fe40000000f00 */
[----:B------:R-:W-:Y:S02]  /*6120*/  SHF.L.U32 R2, R3, 0x1f, RZ ;  /* 0x0000001f03027819 */ /* 0x000fe400000006ff */
[----:B0-----:R-:W-:-:S05]  /*6130*/  LEA R5, R5, R0, 0x18 ;  /* 0x0000000005057211 */ /* 0x001fca00078ec0ff */
[----:B------:R-:W-:-:S04]  /*6140*/  VIADD R5, R5, 0x28 ;  /* 0x0000002805057836 */ /* 0x000fc80000000000 */
[C---:B------:R-:W-:Y:S02]  /*6150*/  IMAD R7, R8.reuse, 0x8, R5 ;  /* 0x0000000808077824 */ /* 0x040fe400078e0205 */
[----:B------:R-:W-:Y:S02]  /*6160*/  VIADD R8, R8, 0x1 ;  /* 0x0000000108087836 */ /* 0x000fe40000000000 */
[----:B------:R-:W0:Y:S03]  /*6170*/  SYNCS.PHASECHK.TRANS64.TRYWAIT P0, [R7+URZ], R2 ;  /* 0x00000002070075a7 */ /* 0x000e26000800017f */
[----:B------:R-:W-:-:S04]  /*6180*/  ISETP.NE.AND P1, PT, R8, 0x5, PT ;  /* 0x000000050800780c */ /* 0x000fc80003f25270 */
[----:B------:R-:W-:Y:S02]  /*6190*/  SEL R0, RZ, 0x1, P1 ;  /* 0x00000001ff007807 */ /* 0x000fe40000800000 */
[----:B------:R-:W-:Y:S02]  /*61a0*/  SEL R8, R8, RZ, P1 ;  /* 0x000000ff08087207 */ /* 0x000fe40000800000 */
[----:B------:R-:W-:-:S03]  /*61b0*/  LOP3.LUT R9, R3, R0, RZ, 0x3c, !PT ;  /* 0x0000000003097212 */ /* 0x000fc600078e3cff */
[----:B------:R-:W-:Y:S01]  /*61c0*/  IMAD R6, R8, 0x8, R5 ;  /* 0x0000000808067824 */ /* 0x000fe200078e0205 */
[----:B------:R-:W-:Y:S01]  /*61d0*/  SHF.L.U32 R3, R9, 0x1f, RZ ;  /* 0x0000001f09037819 */ /* 0x000fe200000006ff */
[----:B0-----:R-:W-:Y:S06]  /*61e0*/  @!P0 BRA `(.L_x_118) ;  /* 0x0000000400008947 */ /* 0x001fec0003800000 */
.L_x_130:
[----:B------:R-:W1:Y:S01]  /*61f0*/  SYNCS.PHASECHK.TRANS64.TRYWAIT P0, [R6+URZ], R3 ;  /* 0x00000003060075a7 */ /* 0x000e62000800017f */
[----:B------:R-:W-:-:S05]  /*6200*/  VIADD R0, R8, 0x1 ;  /* 0x0000000108007836 */ /* 0x000fca0000000000 */
[----:B------:R-:W-:-:S04]  /*6210*/  ISETP.NE.AND P1, PT, R0, 0x5, PT ;  /* 0x000000050000780c */ /* 0x000fc80003f25270 */
[----:B0-----:R-:W-:Y:S02]  /*6220*/  SEL R2, RZ, 0x1, P1 ;  /* 0x00000001ff027807 */ /* 0x001fe40000800000 */
[----:B------:R-:W-:Y:S02]  /*6230*/  SEL R0, R0, RZ, P1 ;  /* 0x000000ff00007207 */ /* 0x000fe40000800000 */
[----:B------:R-:W-:-:S03]  /*6240*/  LOP3.LUT R9, R9, R2, RZ, 0x3c, !PT ;  /* 0x0000000209097212 */ /* 0x000fc600078e3cff */
[----:B------:R-:W-:Y:S01]  /*6250*/  IMAD R7, R0, 0x8, R5 ;  /* 0x0000000800077824 */ /* 0x000fe200078e0205 */
[----:B------:R-:W-:Y:S01]  /*6260*/  SHF.L.U32 R4, R9, 0x1f, RZ ;  /* 0x0000001f09047819 */ /* 0x000fe200000006ff */
[----:B-1----:R-:W-:Y:S06]  /*6270*/  @!P0 BRA `(.L_x_119) ;  /* 0x0000000000f08947 */ /* 0x002fec0003800000 */
.L_x_131:
[----:B------:R-:W1:Y:S01]  /*6280*/  SYNCS.PHASECHK.TRANS64.TRYWAIT P0, [R7+URZ], R4 ;  /* 0x00000004070075a7 */ /* 0x000e62000800017f */
[----:B------:R-:W-:-:S05]  /*6290*/  VIADD R0, R0, 0x1 ;  /* 0x0000000100007836 */ /* 0x000fca0000000000 */
[----:B------:R-:W-:-:S04]  /*62a0*/  ISETP.NE.AND P1, PT, R0, 0x5, PT ;  /* 0x000000050000780c */ /* 0x000fc80003f25270 */
[----:B------:R-:W-:Y:S02]  /*62b0*/  SEL R2, RZ, 0x1, P1 ;  /* 0x00000001ff027807 */ /* 0x000fe40000800000 */
[----:B------:R-:W-:Y:S02]  /*62c0*/  SEL R0, R0, RZ, P1 ;  /* 0x000000ff00007207 */ /* 0x000fe40000800000 */
[----:B------:R-:W-:-:S03]  /*62d0*/  LOP3.LUT R9, R9, R2, RZ, 0x3c, !PT ;  /* 0x0000000209097212 */ /* 0x000fc600078e3cff */
[----:B0-----:R-:W-:Y:S01]  /*62e0*/  IMAD R6, R0, 0x8, R5 ;  /* 0x0000000800067824 */ /* 0x001fe200078e0205 */
[----:B------:R-:W-:Y:S01]  /*62f0*/  SHF.L.U32 R3, R9, 0x1f, RZ ;  /* 0x0000001f09037819 */ /* 0x000fe200000006ff */
[----:B-1----:R-:W-:Y:S06]  /*6300*/  @!P0 BRA `(.L_x_120) ;  /* 0x0000000000e08947 */ /* 0x002fec0003800000 */
.L_x_132:
[----:B------:R-:W1:Y:S01]  /*6310*/  SYNCS.PHASECHK.TRANS64.TRYWAIT P0, [R6+URZ], R3 ;  /* 0x00000003060075a7 */ /* 0x000e62000800017f */
[----:B------:R-:W-:-:S05]  /*6320*/  VIADD R0, R0, 0x1 ;  /* 0x0000000100007836 */ /* 0x000fca0000000000 */
[----:B------:R-:W-:-:S04]  /*6330*/  ISETP.NE.AND P1, PT, R0, 0x5, PT ;  /* 0x000000050000780c */ /* 0x000fc80003f25270 */
[----:B------:R-:W-:Y:S02]  /*6340*/  SEL R2, RZ, 0x1, P1 ;  /* 0x00000001ff027807 */ /* 0x000fe40000800000 */
[----:B------:R-:W-:Y:S02]  /*6350*/  SEL R0, R0, RZ, P1 ;  /* 0x000000ff00007207 */ /* 0x000fe40000800000 */
[----:B------:R-:W-:Y:S01]  /*6360*/  LOP3.LUT R2, R9, R2, RZ, 0x3c, !PT ;  /* 0x0000000209027212 */ /* 0x000fe200078e3cff */
[----:B-1----:R-:W-:Y:S06]  /*6370*/  @!P0 BRA `(.L_x_121) ;  /* 0x0000000000d88947 */ /* 0x002fec0003800000 */
.L_x_133:
[----:B------:R-:W-:Y:S01]  /*6380*/  IMAD R5, R0, 0x8, R5 ;  /* 0x0000000800057824 */ /* 0x000fe200078e0205 */
[----:B------:R-:W-:-:S07]  /*6390*/  SHF.L.U32 R0, R2, 0x1f, RZ ;  /* 0x0000001f02007819 */ /* 0x000fce00000006ff */
.L_x_122:
[----:B--2---:R2:W3:Y:S02]  /*63a0*/  SYNCS.PHASECHK.TRANS64.TRYWAIT P0, [R5+URZ], R0 ;  /* 0x00000000050075a7 */ /* 0x0044e4000800017f */
[----:B---3--:R-:W-:Y:S05]  /*63b0*/  @!P0 NANOSLEEP.SYNCS 0x989680 ;  /* 0x009896800000895d */ /* 0x008fea0003900000 */
[----:B------:R-:W3:Y:S02]  /*63c0*/  @!P0 SYNCS.PHASECHK.TRANS64 P0, [R5+URZ], R0 ;  /* 0x00000000050085a7 */ /* 0x000ee4000800007f */
[----:B---3--:R-:W-:Y:S05]  /*63d0*/  @!P0 BRA `(.L_x_122) ;  /* 0xfffffffc00f08947 */ /* 0x008fea000383ffff */
.L_x_116:
[----:B------:R-:W-:Y:S05]  /*63e0*/  BSYNC B0 ;  /* 0x0000000000007941 */ /* 0x000fea0003800000 */
.L_x_115:
[----:B------:R-:W-:Y:S05]  /*63f0*/  EXIT ;  /* 0x000000000000794d */ /* 0x000fea0003800000 */
.L_x_21:
[----:B-1----:R1:W2:Y:S02]  /*6400*/  SYNCS.PHASECHK.TRANS64.TRYWAIT P1, [R3+URZ], R0 ;  /* 0x00000000030075a7 */ /* 0x0022a4000802017f */
[----:B--2---:R-:W-:Y:S05]  /*6410*/  @!P1 NANOSLEEP.SYNCS 0x989680 ;  /* 0x009896800000995d */ /* 0x004fea0003900000 */
[----:B------:R-:W2:Y:S02]  /*6420*/  @!P1 SYNCS.PHASECHK.TRANS64 P1, [R3+URZ], R0 ;  /* 0x00000000030095a7 */ /* 0x000ea4000802007f */
[----:B--2---:R-:W-:Y:S05]  /*6430*/  @!P1 BRA `(.L_x_21) ;  /* 0xfffffffc00f09947 */ /* 0x004fea000383ffff */
[----:B------:R-:W-:Y:S05]  /*6440*/  BRA `(.L_x_20) ;  /* 0xffffffb000e07947 */ /* 0x000fea000383ffff */
.L_x_26:
[----:B-1----:R1:W2:Y:S02]  /*6450*/  SYNCS.PHASECHK.TRANS64.TRYWAIT P1, [R5+URZ], R4 ;  /* 0x00000004050075a7 */ /* 0x0022a4000802017f */
[----:B--2---:R-:W-:Y:S05]  /*6460*/  @!P1 NANOSLEEP.SYNCS 0x989680 ;  /* 0x009896800000995d */ /* 0x004fea0003900000 */
[----:B------:R-:W2:Y:S02]  /*6470*/  @!P1 SYNCS.PHASECHK.TRANS64 P1, [R5+URZ], R4 ;  /* 0x00000004050095a7 */ /* 0x000ea4000802007f */
[----:B--2---:R-:W-:Y:S05]  /*6480*/  @!P1 BRA `(.L_x_26) ;  /* 0xfffffffc00f09947 */ /* 0x004fea000383ffff */
[----:B------:R-:W-:Y:S05]  /*6490*/  BRA `(.L_x_25) ;  /* 0xffffffb8002c7947 */ /* 0x000fea000383ffff */
.L_x_103:
[----:B------:R-:W-:Y:S01]  /*64a0*/  BSSY B1, `(.L_x_123) ;  /* 0x0000006000017945 */ /* 0x000fe20003800000 */
[----:B------:R-:W-:-:S07]  /*64b0*/  IMAD.MOV.U32 R15, RZ, RZ, -0x1 ;  /* 0xffffffffff0f7424 */ /* 0x000fce00078e00ff */
[----:B------:R-:W-:Y:S05]  /*64c0*/  WARPSYNC.COLLECTIVE R15, `(.L_x_124) ;  /* 0x000000000f0c7348 */ /* 0x000fea0003c00000 */
[----:B------:R-:W-:Y:S02]  /*64d0*/  ELECT P6, UR62, PT ;  /* 0x00000000003e782f */ /* 0x000fe400038c0000 */
[----:B------:R-:W-:Y:S01]  /*64e0*/  MOV R14, UR62 ;  /* 0x0000003e000e7c02 */ /* 0x000fe20008000f00 */
[----:B------:R-:W-:Y:S10]  /*64f0*/  ENDCOLLECTIVE ;  /* 0x000000000000791b */ /* 0x000ff40003800000 */
.L_x_124:
[----:B------:R-:W-:Y:S05]  /*6500*/  BSYNC B1 ;  /* 0x0000000000017941 */ /* 0x000fea0003800000 */
.L_x_123:
[----:B------:R-:W-:Y:S05]  /*6510*/  BRA `(.L_x_125) ;  /* 0xffffffec00ec7947 */ /* 0x000fea000383ffff */
.L_x_106:
[----:B-1----:R1:W2:Y:S02]  /*6520*/  SYNCS.PHASECHK.TRANS64.TRYWAIT P0, [R23+URZ+0x28], R14 ;  /* 0x0000280e170075a7 */ /* 0x0022a4000800017f */
[----:B--2---:R-:W-:Y:S05]  /*6530*/  @!P0 NANOSLEEP.SYNCS 0x989680 ;  /* 0x009896800000895d */ /* 0x004fea0003900000 */
[----:B------:R-:W2:Y:S02]  /*6540*/  @!P0 SYNCS.PHASECHK.TRANS64 P0, [R23+URZ+0x28], R14 ;  /* 0x0000280e170085a7 */ /* 0x000ea4000800007f */
[----:B--2---:R-:W-:Y:S05]  /*6550*/  @!P0 BRA `(.L_x_106) ;  /* 0xfffffffc00f08947 */ /* 0x004fea000383ffff */
[----:B------:R-:W-:Y:S05]  /*6560*/  BRA `(.L_x_126) ;  /* 0xfffffff000247947 */ /* 0x000fea000383ffff */
.L_x_114:
[----:B------:R-:W-:Y:S01]  /*6570*/  BSSY B0, `(.L_x_127) ;  /* 0x0000006000007945 */ /* 0x000fe20003800000 */
[----:B------:R-:W-:-:S07]  /*6580*/  IMAD.MOV.U32 R15, RZ, RZ, -0x1 ;  /* 0xffffffffff0f7424 */ /* 0x000fce00078e00ff */
[----:B------:R-:W-:Y:S05]  /*6590*/  WARPSYNC.COLLECTIVE R15, `(.L_x_128) ;  /* 0x000000000f0c7348 */ /* 0x000fea0003c00000 */
[----:B------:R-:W-:Y:S02]  /*65a0*/  ELECT P6, UR62, PT ;  /* 0x00000000003e782f */ /* 0x000fe400038c0000 */
[----:B------:R-:W-:Y:S01]  /*65b0*/  MOV R14, UR62 ;  /* 0x0000003e000e7c02 */ /* 0x000fe20008000f00 */
[----:B------:R-:W-:Y:S10]  /*65c0*/  ENDCOLLECTIVE ;  /* 0x000000000000791b */ /* 0x000ff40003800000 */
.L_x_128:
[----:B------:R-:W-:Y:S05]  /*65d0*/  BSYNC B0 ;  /* 0x0000000000007941 */ /* 0x000fea0003800000 */
.L_x_127:
[----:B------:R-:W-:Y:S05]  /*65e0*/  BRA `(.L_x_129) ;  /* 0xfffffff800ac7947 */ /* 0x000fea000383ffff */
.L_x_118:
[----:B0-----:R0:W1:Y:S02]  /*65f0*/  SYNCS.PHASECHK.TRANS64.TRYWAIT P0, [R7+URZ], R2 ;  /* 0x00000002070075a7 */ /* 0x001064000800017f */
[----:B-1----:R-:W-:Y:S05]  /*6600*/  @!P0 NANOSLEEP.SYNCS 0x989680 ;  /* 0x009896800000895d */ /* 0x002fea0003900000 */
[----:B------:R-:W1:Y:S02]  /*6610*/  @!P0 SYNCS.PHASECHK.TRANS64 P0, [R7+URZ], R2 ;  /* 0x00000002070085a7 */ /* 0x000e64000800007f */
[----:B-1----:R-:W-:Y:S05]  /*6620*/  @!P0 BRA `(.L_x_118) ;  /* 0xfffffffc00f08947 */ /* 0x002fea000383ffff */
[----:B------:R-:W-:Y:S05]  /*6630*/  BRA `(.L_x_130) ;  /* 0xfffffff800ec7947 */ /* 0x000fea000383ffff */
.L_x_119:
[----:B0-----:R0:W1:Y:S02]  /*6640*/  SYNCS.PHASECHK.TRANS64.TRYWAIT P0, [R6+URZ], R3 ;  /* 0x00000003060075a7 */ /* 0x001064000800017f */
[----:B-1----:R-:W-:Y:S05]  /*6650*/  @!P0 NANOSLEEP.SYNCS 0x989680 ;  /* 0x009896800000895d */ /* 0x002fea0003900000 */
[----:B------:R-:W1:Y:S02]  /*6660*/  @!P0 SYNCS.PHASECHK.TRANS64 P0, [R6+URZ], R3 ;  /* 0x00000003060085a7 */ /* 0x000e64000800007f */
[----:B-1----:R-:W-:Y:S05]  /*6670*/  @!P0 BRA `(.L_x_119) ;  /* 0xfffffffc00f08947 */ /* 0x002fea000383ffff */
[----:B------:R-:W-:Y:S05]  /*6680*/  BRA `(.L_x_131) ;  /* 0xfffffff800fc7947 */ /* 0x000fea000383ffff */
.L_x_120:
[----:B0-----:R0:W1:Y:S02]  /*6690*/  SYNCS.PHASECHK.TRANS64.TRYWAIT P0, [R7+URZ], R4 ;  /* 0x00000004070075a7 */ /* 0x001064000800017f */
[----:B-1----:R-:W-:Y:S05]  /*66a0*/  @!P0 NANOSLEEP.SYNCS 0x989680 ;  /* 0x009896800000895d */ /* 0x002fea0003900000 */
[----:B------:R-:W1:Y:S02]  /*66b0*/  @!P0 SYNCS.PHASECHK.TRANS64 P0, [R7+URZ], R4 ;  /* 0x00000004070085a7 */ /* 0x000e64000800007f */
[----:B-1----:R-:W-:Y:S05]  /*66c0*/  @!P0 BRA `(.L_x_120) ;  /* 0xfffffffc00f08947 */ /* 0x002fea000383ffff */
[----:B------:R-:W-:Y:S05]  /*66d0*/  BRA `(.L_x_132) ;  /* 0xfffffffc000c7947 */ /* 0x000fea000383ffff */
.L_x_121:
[----:B-1----:R1:W2:Y:S02]  /*66e0*/  SYNCS.PHASECHK.TRANS64.TRYWAIT P0, [R6+URZ], R3 ;  /* 0x00000003060075a7 */ /* 0x0022a4000800017f */
[----:B--2---:R-:W-:Y:S05]  /*66f0*/  @!P0 NANOSLEEP.SYNCS 0x989680 ;  /* 0x009896800000895d */ /* 0x004fea0003900000 */
[----:B------:R-:W2:Y:S02]  /*6700*/  @!P0 SYNCS.PHASECHK.TRANS64 P0, [R6+URZ], R3 ;  /* 0x00000003060085a7 */ /* 0x000ea4000800007f */
[----:B--2---:R-:W-:Y:S05]  /*6710*/  @!P0 BRA `(.L_x_121) ;  /* 0xfffffffc00f08947 */ /* 0x004fea000383ffff */
[----:B------:R-:W-:Y:S05]  /*6720*/  BRA `(.L_x_133) ;  /* 0xfffffffc00147947 */ /* 0x000fea000383ffff */
.L_x_134:
[----:B------:R-:W-:-:S00]  /*6730*/  BRA `(.L_x_134) ;  /* 0xfffffffc00fc7947 */ /* 0x000fc0000383ffff */
[----:B------:R-:W-:-:S00]  /*6740*/  NOP ;  /* 0x0000000000007918 */ /* 0x000fc00000000000 */
        /* <DEDUP_REMOVED lines=11> */
.L_x_135:


//--------------------- .nv.global.init           --------------------------
	.section	.nv.global.init,"aw",@progbits
.nv.global.init:
	.type		$str$22,@object
	.size		$str$22,($str$23 - $str$22)
$str$22:
        /*0000*/ 	.byte	0x6b, 0x5f, 0x74, 0x69, 0x6c, 0x65, 0x5f, 0x63, 0x6f, 0x75, 0x6e, 0x74, 0x20, 0x3e, 0x3d, 0x20
        /*0010*/ 	.byte	0x31, 0x00
	.type		$str$23,@object
	.size		$str$23,(__unnamed_1 - $str$23)
$str$23:
        /*0012*/ 	.byte	0x2f, 0x74, 0x6d, 0x70, 0x2f, 0x63, 0x75, 0x74, 0x6c, 0x61, 0x73, 0x73, 0x5f, 0x73, 0x77, 0x65
        /*0022*/ 	.byte	0x65, 0x70, 0x5f, 0x73, 0x72, 0x63, 0x2f, 0x69, 0x6e, 0x63, 0x6c, 0x75, 0x64, 0x65, 0x2f, 0x63
        /*0032*/ 	.byte	0x75, 0x74, 0x6c, 0x61, 0x73, 0x73, 0x2f, 0x67, 0x65, 0x6d, 0x6d, 0x2f, 0x63, 0x6f, 0x6c, 0x6c
        /*0042*/ 	.byte	0x65, 0x63, 0x74, 0x69, 0x76, 0x65, 0x2f, 0x73, 0x6d, 0x39, 0x30, 0x5f, 0x6d, 0x6d, 0x61, 0x5f
        /*0052*/ 	.byte	0x74, 0x6d, 0x61, 0x5f, 0x67, 0x6d, 0x6d, 0x61, 0x5f, 0x73, 0x73, 0x5f, 0x77, 0x61, 0x72, 0x70
        /*0062*/ 	.byte	0x73, 0x70, 0x65, 0x63, 0x69, 0x61, 0x6c, 0x69, 0x7a, 0x65, 0x64, 0x2e, 0x68, 0x70, 0x70, 0x00
	.type		__unnamed_1,@object
	.size		__unnamed_1,(.L_0 - __unnamed_1)
__unnamed_1:
        /*0072*/ 	.byte	0x76, 0x6f, 0x69, 0x64, 0x20, 0x63, 0x75, 0x74, 0x6c, 0x61, 0x73, 0x73, 0x3a, 0x3a, 0x67, 0x65
        /* <DEDUP_REMOVED lines=177> */
        /*0b92*/ 	.byte	0x74, 0x69, 0x74, 0x79, 0x5d, 0x00
.L_0:


//--------------------- .nv.shared._ZN7cutlass13device_kernelINS_4gemm6kernel13GemmUniversalIN4cute5tupleIJiiiiEEENS1_10collective13CollectiveMmaINS1_34MainloopSm90TmaGmmaWarpSpecializedILi5ENS5_IJNS4_1CILi2EEENSA_ILi1EEESC_EEENS1_35KernelTmaWarpSpecializedCooperativeEEENS5_IJNSA_ILi128EEENSA_ILi64EEESH_EEENS_10tfloat32_tENS5_IJlSC_lEEESJ_SK_NS4_8TiledMMAINS4_8MMA_AtomIJNS4_4SM904GMMA29MMA_64x64x8_F32TF32TF32_SS_TNILNSO_7ScaleInE1ELSQ_1EEEEEENS4_6LayoutISD_NS5_IJSC_NSA_ILi0EEESU_EEEEENS5_IJNS4_10UnderscoreESX_SX_EEEEENS4_13SM90_TMA_LOADENS4_14ComposedLayoutINS4_7SwizzleILi3ELi4ELi3EEENS4_18smem_ptr_flag_bitsILi32EEENST_INS5_IJNSA_ILi8EEENSA_ILi32EEEEEENS5_IJS17_SC_EEEEEEEvNS4_8identityENS4_23SM90_TMA_LOAD_MULTICASTES1B_vS1C_EENS_8epilogue10collective6detail29Sm90TmaWarpSpecializedAdapterINS1G_15DefaultEpilogueISJ_SK_SK_NS1F_6thread17LinearCombinationISJ_Li1EffLNS1K_9ScaleType4KindE0ELNS_15FloatRoundStyleE2ESJ_EENS1_15EpilogueDefaultEEEEEvvEEEEvNT_6ParamsE --------------------------
	.section	.nv.shared._ZN7cutlass13device_kernelINS_4gemm6kernel13GemmUniversalIN4cute5tupleIJiiiiEEENS1_10collective13CollectiveMmaINS1_34MainloopSm90TmaGmmaWarpSpecializedILi5ENS5_IJNS4_1CILi2EEENSA_ILi1EEESC_EEENS1_35KernelTmaWarpSpecializedCooperativeEEENS5_IJNSA_ILi128EEENSA_ILi64EEESH_EEENS_10tfloat32_tENS5_IJlSC_lEEESJ_SK_NS4_8TiledMMAINS4_8MMA_AtomIJNS4_4SM904GMMA29MMA_64x64x8_F32TF32TF32_SS_TNILNSO_7ScaleInE1ELSQ_1EEEEEENS4_6LayoutISD_NS5_IJSC_NSA_ILi0EEESU_EEEEENS5_IJNS4_10UnderscoreESX_SX_EEEEENS4_13SM90_TMA_LOADENS4_14ComposedLayoutINS4_7SwizzleILi3ELi4ELi3EEENS4_18smem_ptr_flag_bitsILi32EEENST_INS5_IJNSA_ILi8EEENSA_ILi32EEEEEENS5_IJS17_SC_EEEEEEEvNS4_8identityENS4_23SM90_TMA_LOAD_MULTICASTES1B_vS1C_EENS_8epilogue10collective6detail29Sm90TmaWarpSpecializedAdapterINS1G_15DefaultEpilogueISJ_SK_SK_NS1F_6thread17LinearCombinationISJ_Li1EffLNS1K_9ScaleType4KindE0ELNS_15FloatRoundStyleE2ESJ_EENS1_15EpilogueDefaultEEEEEvvEEEEvNT_6ParamsE,"aw",@nobits
	.sectionflags	@""
	.align	16
	.zero		1024


//--------------------- .nv.shared.reserved.0     --------------------------
	.section	.nv.shared.reserved.0,"aw",@nobits
	.weak		__nv_reservedSMEM_offset_0_alias
	.size		__nv_reservedSMEM_offset_0_alias, 0, 0
	.other		__nv_reservedSMEM_offset_0_alias,@"STO_CUDA_RESERVED_SHARED STV_DEFAULT"
__nv_reservedSMEM_offset_0_alias:
	.zero		0


//--------------------- .nv.global                --------------------------
	.section	.nv.global,"aw",@nobits
.nv.global:
	.type		_ZN39_INTERNAL_30e2ee48_4_k_cu_dace9f51_72674cute1_E,@object
	.size		_ZN39_INTERNAL_30e2ee48_4_k_cu_dace9f51_72674cute1_E,(_ZN39_INTERNAL_30e2ee48_4_k_cu_dace9f51_72674cuda3std3__45__cpo6cbeginE - _ZN39_INTERNAL_30e2ee48_4_k_cu_dace9f51_72674cute1_E)
_ZN39_INTERNAL_30e2ee48_4_k_cu_dace9f51_72674cute1_E:
	.zero		1
	.type		_ZN39_INTERNAL_30e2ee48_4_k_cu_dace9f51_72674cuda3std3__45__cpo6cbeginE,@object
	.size		_ZN39_INTERNAL_30e2ee48_4_k_cu_dace9f51_72674cuda3std3__45__cpo6cbeginE,(_ZN39_INTERNAL_30e2ee48_4_k_cu_dace9f51_72674cuda3std3__48in_placeE - _ZN39_INTERNAL_30e2ee48_4_k_cu_dace9f51_72674cuda3std3__45__cpo6cbeginE)
_ZN39_INTERNAL_30e2ee48_4_k_cu_dace9f51_72674cuda3std3__45__cpo6cbeginE:
	.zero		1
	.type		_ZN39_INTERNAL_30e2ee48_4_k_cu_dace9f51_72674cuda3std3__48in_placeE,@object
	.size		_ZN39_INTERNAL_30e2ee48_4_k_cu_dace9f51_72674cuda3std3__48in_placeE,(_ZN39_INTERNAL_30e2ee48_4_k_cu_dace9f51_72674cuda3std6ranges3__45__cpo9iter_moveE - _ZN39_INTERNAL_30e2ee48_4_k_cu_dace9f51_72674cuda3std3__48in_placeE)
_ZN39_INTERNAL_30e2ee48_4_k_cu_dace9f51_72674cuda3std3__48in_placeE:
	.zero		1
	.type		_ZN39_INTERNAL_30e2ee48_4_k_cu_dace9f51_72674cuda3std6ranges3__45__cpo9iter_moveE,@object
	.size		_ZN39_INTERNAL_30e2ee48_4_k_cu_dace9f51_72674cuda3std6ranges3__45__cpo9iter_moveE,(_ZN39_INTERNAL_30e2ee48_4_k_cu_dace9f51_72674cuda3std3__45__cpo5beginE - _ZN39_INTERNAL_30e2ee48_4_k_cu_dace9f51_72674cuda3std6ranges3__45__cpo9iter_moveE)
_ZN39_INTERNAL_30e2ee48_4_k_cu_dace9f51_72674cuda3std6ranges3__45__cpo9iter_moveE:
	.zero		1
	.type		_ZN39_INTERNAL_30e2ee48_4_k_cu_dace9f51_72674cuda3std3__45__cpo5beginE,@object
	.size		_ZN39_INTERNAL_30e2ee48_4_k_cu_dace9f51_72674cuda3std3__45__cpo5beginE,(_ZN39_INTERNAL_30e2ee48_4_k_cu_dace9f51_72674cuda3std3__441_GLOBAL__N__30e2ee48_4_k_cu_dace9f51_72676ignoreE - _ZN39_INTERNAL_30e2ee48_4_k_cu_dace9f51_72674cuda3std3__45__cpo5beginE)
_ZN39_INTERNAL_30e2ee48_4_k_cu_dace9f51_72674cuda3std3__45__cpo5beginE:
	.zero		1
	.type		_ZN39_INTERNAL_30e2ee48_4_k_cu_dace9f51_72674cuda3std3__441_GLOBAL__N__30e2ee48_4_k_cu_dace9f51_72676ignoreE,@object
	.size		_ZN39_INTERNAL_30e2ee48_4_k_cu_dace9f51_72674cuda3std3__441_GLOBAL__N__30e2ee48_4_k_cu_dace9f51_72676ignoreE,(_ZN39_INTERNAL_30e2ee48_4_k_cu_dace9f51_72674cute7productE - _ZN39_INTERNAL_30e2ee48_4_k_cu_dace9f51_72674cuda3std3__441_GLOBAL__N__30e2ee48_4_k_cu_dace9f51_72676ignoreE)
_ZN39_INTERNAL_30e2ee48_4_k_cu_dace9f51_72674cuda3std3__441_GLOBAL__N__30e2ee48_4_k_cu_dace9f51_72676ignoreE:
	.zero		1
	.type		_ZN39_INTERNAL_30e2ee48_4_k_cu_dace9f51_72674cute7productE,@object
	.size		_ZN39_INTERNAL_30e2ee48_4_k_cu_dace9f51_72674cute7productE,(_ZN39_INTERNAL_30e2ee48_4_k_cu_dace9f51_72674cuda3std3__45__cpo3endE - _ZN39_INTERNAL_30e2ee48_4_k_cu_dace9f51_72674cute7productE)
_ZN39_INTERNAL_30e2ee48_4_k_cu_dace9f51_72674cute7productE:
	.zero		1
	.type		_ZN39_INTERNAL_30e2ee48_4_k_cu_dace9f51_72674cuda3std3__45__cpo3endE,@object
	.size		_ZN39_INTERNAL_30e2ee48_4_k_cu_dace9f51_72674cuda3std3__45__cpo3endE,(_ZN39_INTERNAL_30e2ee48_4_k_cu_dace9f51_72674cuda3std3__419piecewise_constructE - _ZN39_INTERNAL_30e2ee48_4_k_cu_dace9f51_72674cuda3std3__45__cpo3endE)
_ZN39_INTERNAL_30e2ee48_4_k_cu_dace9f51_72674cuda3std3__45__cpo3endE:
	.zero		1
	.type		_ZN39_INTERNAL_30e2ee48_4_k_cu_dace9f51_72674cuda3std3__419piecewise_constructE,@object
	.size		_ZN39_INTERNAL_30e2ee48_4_k_cu_dace9f51_72674cuda3std3__419piecewise_constructE,(_ZN39_INTERNAL_30e2ee48_4_k_cu_dace9f51_72674cuda3std3__45__cpo4cendE - _ZN39_INTERNAL_30e2ee48_4_k_cu_dace9f51_72674cuda3std3__419piecewise_constructE)
_ZN39_INTERNAL_30e2ee48_4_k_cu_dace9f51_72674cuda3std3__419piecewise_constructE:
	.zero		1
	.type		_ZN39_INTERNAL_30e2ee48_4_k_cu_dace9f51_72674cuda3std3__45__cpo4cendE,@object
	.size		_ZN39_INTERNAL_30e2ee48_4_k_cu_dace9f51_72674cuda3std3__45__cpo4cendE,(_ZN39_INTERNAL_30e2ee48_4_k_cu_dace9f51_72674cuda3std6ranges3__45__cpo4swapE - _ZN39_INTERNAL_30e2ee48_4_k_cu_dace9f51_72674cuda3std3__45__cpo4cendE)
_ZN39_INTERNAL_30e2ee48_4_k_cu_dace9f51_72674cuda3std3__45__cpo4cendE:
	.zero		1
	.type		_ZN39_INTERNAL_30e2ee48_4_k_cu_dace9f51_72674cuda3std6ranges3__45__cpo4swapE,@object
	.size		_ZN39_INTERNAL_30e2ee48_4_k_cu_dace9f51_72674cuda3std6ranges3__45__cpo4swapE,(.L_8 - _ZN39_INTERNAL_30e2ee48_4_k_cu_dace9f51_72674cuda3std6ranges3__45__cpo4swapE)
_ZN39_INTERNAL_30e2ee48_4_k_cu_dace9f51_72674cuda3std6ranges3__45__cpo4swapE:
	.zero		1
.L_8:


//--------------------- .nv.constant0._ZN7cutlass13device_kernelINS_4gemm6kernel13GemmUniversalIN4cute5tupleIJiiiiEEENS1_10collective13CollectiveMmaINS1_34MainloopSm90TmaGmmaWarpSpecializedILi5ENS5_IJNS4_1CILi2EEENSA_ILi1EEESC_EEENS1_35KernelTmaWarpSpecializedCooperativeEEENS5_IJNSA_ILi128EEENSA_ILi64EEESH_EEENS_10tfloat32_tENS5_IJlSC_lEEESJ_SK_NS4_8TiledMMAINS4_8MMA_AtomIJNS4_4SM904GMMA29MMA_64x64x8_F32TF32TF32_SS_TNILNSO_7ScaleInE1ELSQ_1EEEEEENS4_6LayoutISD_NS5_IJSC_NSA_ILi0EEESU_EEEEENS5_IJNS4_10UnderscoreESX_SX_EEEEENS4_13SM90_TMA_LOADENS4_14ComposedLayoutINS4_7SwizzleILi3ELi4ELi3EEENS4_18smem_ptr_flag_bitsILi32EEENST_INS5_IJNSA_ILi8EEENSA_ILi32EEEEEENS5_IJS17_SC_EEEEEEEvNS4_8identityENS4_23SM90_TMA_LOAD_MULTICASTES1B_vS1C_EENS_8epilogue10collective6detail29Sm90TmaWarpSpecializedAdapterINS1G_15DefaultEpilogueISJ_SK_SK_NS1F_6thread17LinearCombinationISJ_Li1EffLNS1K_9ScaleType4KindE0ELNS_15FloatRoundStyleE2ESJ_EENS1_15EpilogueDefaultEEEEEvvEEEEvNT_6ParamsE --------------------------
	.section	.nv.constant0._ZN7cutlass13device_kernelINS_4gemm6kernel13GemmUniversalIN4cute5tupleIJiiiiEEENS1_10collective13CollectiveMmaINS1_34MainloopSm90TmaGmmaWarpSpecializedILi5ENS5_IJNS4_1CILi2EEENSA_ILi1EEESC_EEENS1_35KernelTmaWarpSpecializedCooperativeEEENS5_IJNSA_ILi128EEENSA_ILi64EEESH_EEENS_10tfloat32_tENS5_IJlSC_lEEESJ_SK_NS4_8TiledMMAINS4_8MMA_AtomIJNS4_4SM904GMMA29MMA_64x64x8_F32TF32TF32_SS_TNILNSO_7ScaleInE1ELSQ_1EEEEEENS4_6LayoutISD_NS5_IJSC_NSA_ILi0EEESU_EEEEENS5_IJNS4_10UnderscoreESX_SX_EEEEENS4_13SM90_TMA_LOADENS4_14ComposedLayoutINS4_7SwizzleILi3ELi4ELi3EEENS4_18smem_ptr_flag_bitsILi32EEENST_INS5_IJNSA_ILi8EEENSA_ILi32EEEEEENS5_IJS17_SC_EEEEEEEvNS4_8identityENS4_23SM90_TMA_LOAD_MULTICASTES1B_vS1C_EENS_8epilogue10collective6detail29Sm90TmaWarpSpecializedAdapterINS1G_15DefaultEpilogueISJ_SK_SK_NS1F_6thread17LinearCombinationISJ_Li1EffLNS1K_9ScaleType4KindE0ELNS_15FloatRoundStyleE2ESJ_EENS1_15EpilogueDefaultEEEEEvvEEEEvNT_6ParamsE,"a",@progbits
	.sectionflags	@""
	.align	4
.nv.constant0._ZN7cutlass13device_kernelINS_4gemm6kernel13GemmUniversalIN4cute5tupleIJiiiiEEENS1_10collective13CollectiveMmaINS1_34MainloopSm90TmaGmmaWarpSpecializedILi5ENS5_IJNS4_1CILi2EEENSA_ILi1EEESC_EEENS1_35KernelTmaWarpSpecializedCooperativeEEENS5_IJNSA_ILi128EEENSA_ILi64EEESH_EEENS_10tfloat32_tENS5_IJlSC_lEEESJ_SK_NS4_8TiledMMAINS4_8MMA_AtomIJNS4_4SM904GMMA29MMA_64x64x8_F32TF32TF32_SS_TNILNSO_7ScaleInE1ELSQ_1EEEEEENS4_6LayoutISD_NS5_IJSC_NSA_ILi0EEESU_EEEEENS5_IJNS4_10UnderscoreESX_SX_EEEEENS4_13SM90_TMA_LOADENS4_14ComposedLayoutINS4_7SwizzleILi3ELi4ELi3EEENS4_18smem_ptr_flag_bitsILi32EEENST_INS5_IJNSA_ILi8EEENSA_ILi32EEEEEENS5_IJS17_SC_EEEEEEEvNS4_8identityENS4_23SM90_TMA_LOAD_MULTICASTES1B_vS1C_EENS_8epilogue10collective6detail29Sm90TmaWarpSpecializedAdapterINS1G_15DefaultEpilogueISJ_SK_SK_NS1F_6thread17LinearCombinationISJ_Li1EffLNS1K_9ScaleType4KindE0ELNS_15FloatRoundStyleE2ESJ_EENS1_15EpilogueDefaultEEEEEvvEEEEvNT_6ParamsE:
	.zero		1664


//--------------------- SYMBOLS --------------------------

	.type		.nv.reservedSmem.offset0,@object
	.size		.nv.reservedSmem.offset0,0x4
	.type		__assertfail,@function
